	.target	sm_100a

	.elftype	@"ET_EXEC"


//--------------------- .note.nv.tkinfo           --------------------------
	.section	.note.nv.tkinfo,"",@"SHT_NOTE"
	.sectionflags	@"SHF_NOTE_NV_TKINFO"
	.tkinfo
        /*0018*/ 	.word	0x00000002
        /*0030*/ 	.string	""
        /*0030*/ 	.string	"ptxas"
        /*0030*/ 	.string	"Cuda compilation tools, release 13.0, V13.0.88"
        /*0030*/ 	.string	"Build cuda_13.0.r13.0/compiler.36424714_0"
        /*0030*/ 	.string	"-arch sm_100a -m 64 "



//--------------------- .note.nv.cuinfo           --------------------------
	.section	.note.nv.cuinfo,"",@"SHT_NOTE"
	.sectionflags	@"SHF_NOTE_NV_CUINFO"
        /*0018*/ 	.short	0x0002
        /*001a*/ 	.short	0x0064
        /*001c*/ 	.short	0x0082
	.zero		2


//--------------------- .nv.info                  --------------------------
	.section	.nv.info,"",@"SHT_CUDA_INFO"
	.align	4


	//----- nvinfo : EIATTR_REGCOUNT
	.align		4
        /*0000*/ 	.byte	0x04, 0x2f
        /*0002*/ 	.short	(.L_19 - .L_18)
	.align		4
.L_18:
        /*0004*/ 	.word	index@(_ZN7cutlass13device_kernelINS_4gemm6kernel13GemmUniversalIN4cute5tupleIJiiiiEEENS1_10collective13CollectiveMmaINS1_35MainloopSm100TmaUmmaWarpSpecializedILi17ELi2ELi4ENS5_IJNS4_1CILi1EEESB_SB_EEEEENS5_IJNSA_ILi64EEENSA_ILi128EEENSA_ILi32EEEEEENS_6half_tENS5_IJlSB_lEEESI_SJ_NS4_8TiledMMAINS4_8MMA_AtomIJNS4_20SM100_MMA_F16BF16_SSISI_SI_fLi64ELi128ELNS4_4UMMA5MajorE0ELSO_0ELNSN_7ScaleInE0ELSP_0EEEEEENS4_6LayoutISC_NS5_IJNSA_ILi0EEEST_ST_EEEEENS5_IJNS4_10UnderscoreESW_SW_EEEEENS4_13SM90_TMA_LOADENS4_14ComposedLayoutINS4_7SwizzleILi2ELi4ELi3EEENS4_18smem_ptr_flag_bitsILi16EEENSS_INS5_IJNSA_ILi8EEESG_EEENS5_IJSG_SB_EEEEEEEvNS4_8identityESZ_S19_vS1A_EENS_8epilogue10collective18CollectiveEpilogueINS1C_23Sm100TmaWarpSpecializedILi4ELi2ELi16ELb1ELb0EEEJSH_NS5_IJNSS_ISE_SB_EENSS_ISG_SB_EEEEESI_SJ_SI_SJ_NS1C_6fusion15FusionCallbacksIS1G_NS1K_17LinearCombinationISI_fSI_fLNS_15FloatRoundStyleE2EEESH_S1J_JEEENS4_5SM1004TMEM4LOAD26SM100_TMEM_LOAD_16dp256b4xESZ_S19_NS4_17SM75_U32x4_LDSM_NENS4_14SM90_TMA_STOREES19_NS4_17SM90_U32x4_STSM_NENS4_39AutoVectorizingCopyWithAssumedAlignmentILi128EEEEEEvvEEEEvNT_6ParamsE)
        /*0008*/ 	.word	0x0000005b


	//----- nvinfo : EIATTR_FRAME_SIZE
	.align		4
.L_19:
        /*000c*/ 	.byte	0x04, 0x11
        /*000e*/ 	.short	(.L_21 - .L_20)
	.align		4
.L_20:
        /*0010*/ 	.word	index@($__internal_2_$__cuda_sm10x_tcgen05_guardrail_trap_unallocated_columns_being_dealloced)
        /*0014*/ 	.word	0x00000000


	//----- nvinfo : EIATTR_FRAME_SIZE
	.align		4
.L_21:
        /*0018*/ 	.byte	0x04, 0x11
        /*001a*/ 	.short	(.L_23 - .L_22)
	.align		4
.L_22:
        /*001c*/ 	.word	index@($__internal_1_$__cuda_sm10x_tcgen05_guardrail_trap_phase_invalid_during_alloc)
        /*0020*/ 	.word	0x00000000


	//----- nvinfo : EIATTR_FRAME_SIZE
	.align		4
.L_23:
        /*0024*/ 	.byte	0x04, 0x11
        /*0026*/ 	.short	(.L_25 - .L_24)
	.align		4
.L_24:
        /*0028*/ 	.word	index@($__internal_0_$__cuda_sm10x_tcgen05_guardrail_trap_col_being_dealloced_not_returned_by_alloc)
        /*002c*/ 	.word	0x00000000


	//----- nvinfo : EIATTR_FRAME_SIZE
	.align		4
.L_25:
        /*0030*/ 	.byte	0x04, 0x11
        /*0032*/ 	.short	(.L_27 - .L_26)
	.align		4
.L_26:
        /*0034*/ 	.word	index@(_ZN7cutlass13device_kernelINS_4gemm6kernel13GemmUniversalIN4cute5tupleIJiiiiEEENS1_10collective13CollectiveMmaINS1_35MainloopSm100TmaUmmaWarpSpecializedILi17ELi2ELi4ENS5_IJNS4_1CILi1EEESB_SB_EEEEENS5_IJNSA_ILi64EEENSA_ILi128EEENSA_ILi32EEEEEENS_6half_tENS5_IJlSB_lEEESI_SJ_NS4_8TiledMMAINS4_8MMA_AtomIJNS4_20SM100_MMA_F16BF16_SSISI_SI_fLi64ELi128ELNS4_4UMMA5MajorE0ELSO_0ELNSN_7ScaleInE0ELSP_0EEEEEENS4_6LayoutISC_NS5_IJNSA_ILi0EEEST_ST_EEEEENS5_IJNS4_10UnderscoreESW_SW_EEEEENS4_13SM90_TMA_LOADENS4_14ComposedLayoutINS4_7SwizzleILi2ELi4ELi3EEENS4_18smem_ptr_flag_bitsILi16EEENSS_INS5_IJNSA_ILi8EEESG_EEENS5_IJSG_SB_EEEEEEEvNS4_8identityESZ_S19_vS1A_EENS_8epilogue10collective18CollectiveEpilogueINS1C_23Sm100TmaWarpSpecializedILi4ELi2ELi16ELb1ELb0EEEJSH_NS5_IJNSS_ISE_SB_EENSS_ISG_SB_EEEEESI_SJ_SI_SJ_NS1C_6fusion15FusionCallbacksIS1G_NS1K_17LinearCombinationISI_fSI_fLNS_15FloatRoundStyleE2EEESH_S1J_JEEENS4_5SM1004TMEM4LOAD26SM100_TMEM_LOAD_16dp256b4xESZ_S19_NS4_17SM75_U32x4_LDSM_NENS4_14SM90_TMA_STOREES19_NS4_17SM90_U32x4_STSM_NENS4_39AutoVectorizingCopyWithAssumedAlignmentILi128EEEEEEvvEEEEvNT_6ParamsE)
        /*0038*/ 	.word	0x00000000


	//----- nvinfo : EIATTR_MIN_STACK_SIZE
	.align		4
.L_27:
        /*003c*/ 	.byte	0x04, 0x12
        /*003e*/ 	.short	(.L_29 - .L_28)
	.align		4
.L_28:
        /*0040*/ 	.word	index@(_ZN7cutlass13device_kernelINS_4gemm6kernel13GemmUniversalIN4cute5tupleIJiiiiEEENS1_10collective13CollectiveMmaINS1_35MainloopSm100TmaUmmaWarpSpecializedILi17ELi2ELi4ENS5_IJNS4_1CILi1EEESB_SB_EEEEENS5_IJNSA_ILi64EEENSA_ILi128EEENSA_ILi32EEEEEENS_6half_tENS5_IJlSB_lEEESI_SJ_NS4_8TiledMMAINS4_8MMA_AtomIJNS4_20SM100_MMA_F16BF16_SSISI_SI_fLi64ELi128ELNS4_4UMMA5MajorE0ELSO_0ELNSN_7ScaleInE0ELSP_0EEEEEENS4_6LayoutISC_NS5_IJNSA_ILi0EEEST_ST_EEEEENS5_IJNS4_10UnderscoreESW_SW_EEEEENS4_13SM90_TMA_LOADENS4_14ComposedLayoutINS4_7SwizzleILi2ELi4ELi3EEENS4_18smem_ptr_flag_bitsILi16EEENSS_INS5_IJNSA_ILi8EEESG_EEENS5_IJSG_SB_EEEEEEEvNS4_8identityESZ_S19_vS1A_EENS_8epilogue10collective18CollectiveEpilogueINS1C_23Sm100TmaWarpSpecializedILi4ELi2ELi16ELb1ELb0EEEJSH_NS5_IJNSS_ISE_SB_EENSS_ISG_SB_EEEEESI_SJ_SI_SJ_NS1C_6fusion15FusionCallbacksIS1G_NS1K_17LinearCombinationISI_fSI_fLNS_15FloatRoundStyleE2EEESH_S1J_JEEENS4_5SM1004TMEM4LOAD26SM100_TMEM_LOAD_16dp256b4xESZ_S19_NS4_17SM75_U32x4_LDSM_NENS4_14SM90_TMA_STOREES19_NS4_17SM90_U32x4_STSM_NENS4_39AutoVectorizingCopyWithAssumedAlignmentILi128EEEEEEvvEEEEvNT_6ParamsE)
        /*0044*/ 	.word	0x00000000
.L_29:


//--------------------- .nv.compat                --------------------------
	.section	.nv.compat,"",@"SHT_CUDA_COMPAT_INFO"
	.align	4
        /*0000*/ 	.byte	0x02, 0x09, 0x01, 0x00, 0x02, 0x02, 0x02, 0x00, 0x02, 0x05, 0x05, 0x00, 0x03, 0x07, 0x01, 0x01
        /*0010*/ 	.byte	0x02, 0x03, 0x01, 0x00, 0x02, 0x06, 0x01, 0x00, 0x04, 0x0b, 0x08, 0x00, 0x09, 0x00, 0x00, 0x00
        /*0020*/ 	.byte	0x00, 0x00, 0x00, 0x00


//--------------------- .nv.info._ZN7cutlass13device_kernelINS_4gemm6kernel13GemmUniversalIN4cute5tupleIJiiiiEEENS1_10collective13CollectiveMmaINS1_35MainloopSm100TmaUmmaWarpSpecializedILi17ELi2ELi4ENS5_IJNS4_1CILi1EEESB_SB_EEEEENS5_IJNSA_ILi64EEENSA_ILi128EEENSA_ILi32EEEEEENS_6half_tENS5_IJlSB_lEEESI_SJ_NS4_8TiledMMAINS4_8MMA_AtomIJNS4_20SM100_MMA_F16BF16_SSISI_SI_fLi64ELi128ELNS4_4UMMA5MajorE0ELSO_0ELNSN_7ScaleInE0ELSP_0EEEEEENS4_6LayoutISC_NS5_IJNSA_ILi0EEEST_ST_EEEEENS5_IJNS4_10UnderscoreESW_SW_EEEEENS4_13SM90_TMA_LOADENS4_14ComposedLayoutINS4_7SwizzleILi2ELi4ELi3EEENS4_18smem_ptr_flag_bitsILi16EEENSS_INS5_IJNSA_ILi8EEESG_EEENS5_IJSG_SB_EEEEEEEvNS4_8identityESZ_S19_vS1A_EENS_8epilogue10collective18CollectiveEpilogueINS1C_23Sm100TmaWarpSpecializedILi4ELi2ELi16ELb1ELb0EEEJSH_NS5_IJNSS_ISE_SB_EENSS_ISG_SB_EEEEESI_SJ_SI_SJ_NS1C_6fusion15FusionCallbacksIS1G_NS1K_17LinearCombinationISI_fSI_fLNS_15FloatRoundStyleE2EEESH_S1J_JEEENS4_5SM1004TMEM4LOAD26SM100_TMEM_LOAD_16dp256b4xESZ_S19_NS4_17SM75_U32x4_LDSM_NENS4_14SM90_TMA_STOREES19_NS4_17SM90_U32x4_STSM_NENS4_39AutoVectorizingCopyWithAssumedAlignmentILi128EEEEEEvvEEEEvNT_6ParamsE --------------------------
	.section	.nv.info._ZN7cutlass13device_kernelINS_4gemm6kernel13GemmUniversalIN4cute5tupleIJiiiiEEENS1_10collective13CollectiveMmaINS1_35MainloopSm100TmaUmmaWarpSpecializedILi17ELi2ELi4ENS5_IJNS4_1CILi1EEESB_SB_EEEEENS5_IJNSA_ILi64EEENSA_ILi128EEENSA_ILi32EEEEEENS_6half_tENS5_IJlSB_lEEESI_SJ_NS4_8TiledMMAINS4_8MMA_AtomIJNS4_20SM100_MMA_F16BF16_SSISI_SI_fLi64ELi128ELNS4_4UMMA5MajorE0ELSO_0ELNSN_7ScaleInE0ELSP_0EEEEEENS4_6LayoutISC_NS5_IJNSA_ILi0EEEST_ST_EEEEENS5_IJNS4_10UnderscoreESW_SW_EEEEENS4_13SM90_TMA_LOADENS4_14ComposedLayoutINS4_7SwizzleILi2ELi4ELi3EEENS4_18smem_ptr_flag_bitsILi16EEENSS_INS5_IJNSA_ILi8EEESG_EEENS5_IJSG_SB_EEEEEEEvNS4_8identityESZ_S19_vS1A_EENS_8epilogue10collective18CollectiveEpilogueINS1C_23Sm100TmaWarpSpecializedILi4ELi2ELi16ELb1ELb0EEEJSH_NS5_IJNSS_ISE_SB_EENSS_ISG_SB_EEEEESI_SJ_SI_SJ_NS1C_6fusion15FusionCallbacksIS1G_NS1K_17LinearCombinationISI_fSI_fLNS_15FloatRoundStyleE2EEESH_S1J_JEEENS4_5SM1004TMEM4LOAD26SM100_TMEM_LOAD_16dp256b4xESZ_S19_NS4_17SM75_U32x4_LDSM_NENS4_14SM90_TMA_STOREES19_NS4_17SM90_U32x4_STSM_NENS4_39AutoVectorizingCopyWithAssumedAlignmentILi128EEEEEEvvEEEEvNT_6ParamsE,"",@"SHT_CUDA_INFO"
	.sectionflags	@""
	.align	4


	//----- nvinfo : EIATTR_CUDA_API_VERSION
	.align		4
        /*0000*/ 	.byte	0x04, 0x37
        /*0002*/ 	.short	(.L_31 - .L_30)
.L_30:
        /*0004*/ 	.word	0x00000082


	//----- nvinfo : EIATTR_KPARAM_INFO
	.align		4
.L_31:
        /*0008*/ 	.byte	0x04, 0x17
        /*000a*/ 	.short	(.L_33 - .L_32)
.L_32:
        /*000c*/ 	.word	0x00000000
        /*0010*/ 	.short	0x0000
        /*0012*/ 	.short	0x0000
        /*0014*/ 	.byte	0x00, 0xf0, 0x01, 0x20


	//----- nvinfo : EIATTR_AT_ENTRY_FRAGMENTS
	.align		4
.L_33:
        /*0018*/ 	.byte	0x04, 0x4f
        /*001a*/ 	.short	(.L_35 - .L_34)


	//   ....[0]....
.L_34:
        /*001c*/ 	.word	0x00000006


	//----- nvinfo : EIATTR_RESERVED_SMEM_USED
	.align		4
.L_35:
        /*0020*/ 	.byte	0x01, 0x41
	.zero		2


	//----- nvinfo : EIATTR_SPARSE_MMA_MASK
	.align		4
        /*0024*/ 	.byte	0x03, 0x50
        /*0026*/ 	.short	0x0000


	//----- nvinfo : EIATTR_TCGEN05_1CTA_USED
	.align		4
        /*0028*/ 	.byte	0x01, 0x51
	.zero		2


	//----- nvinfo : EIATTR_MAXREG_COUNT
	.align		4
        /*002c*/ 	.byte	0x03, 0x1b
        /*002e*/ 	.short	0x00ff


	//----- nvinfo : EIATTR_NUM_BARRIERS
	.align		4
        /*0030*/ 	.byte	0x02, 0x4c
        /*0032*/ 	.byte	0x07
	.zero		1


	//----- nvinfo : EIATTR_EXTERNS
	.align		4
        /*0034*/ 	.byte	0x04, 0x0f
        /*0036*/ 	.short	(.L_37 - .L_36)


	//   ....[0]....
	.align		4
.L_36:
        /*0038*/ 	.word	index@(__assertfail)


	//----- nvinfo : EIATTR_MERCURY_ISA_VERSION
	.align		4
.L_37:
        /*003c*/ 	.byte	0x03, 0x5f
        /*003e*/ 	.short	0x0101


	//----- nvinfo : EIATTR_INT_WARP_WIDE_INSTR_OFFSETS
	.align		4
        /*0040*/ 	.byte	0x04, 0x31
        /*0042*/ 	.short	(.L_39 - .L_38)


	//   ....[0]....
.L_38:
        /*0044*/ 	.word	0x00001fc0


	//   ....[1]....
        /*0048*/ 	.word	0x000040e0


	//   ....[2]....
        /*004c*/ 	.word	0x00004100


	//   ....[3]....
        /*0050*/ 	.word	0x00004130


	//   ....[4]....
        /*0054*/ 	.word	0x00004a70


	//   ....[5]....
        /*0058*/ 	.word	0x00004ae0


	//   ....[6]....
        /*005c*/ 	.word	0x00004bc0


	//   ....[7]....
        /*0060*/ 	.word	0x00004c40


	//   ....[8]....
        /*0064*/ 	.word	0x00004d50


	//   ....[9]....
        /*0068*/ 	.word	0x00004de0


	//   ....[10]....
        /*006c*/ 	.word	0x00004fc0


	//   ....[11]....
        /*0070*/ 	.word	0x00005120


	//----- nvinfo : EIATTR_COOP_GROUP_MASK_REGIDS
	.align		4
.L_39:
        /*0074*/ 	.byte	0x04, 0x29
        /*0076*/ 	.short	(.L_41 - .L_40)


	//   ....[0]....
.L_40:
        /*0078*/ 	.word	0xffffffff


	//   ....[1]....
        /*007c*/ 	.word	0xffffffff


	//   ....[2]....
        /*0080*/ 	.word	0xffffffff


	//   ....[3]....
        /*0084*/ 	.word	0xffffffff


	//   ....[4]....
        /*0088*/ 	.word	0xffffffff


	//   ....[5]....
        /*008c*/ 	.word	0xffffffff


	//   ....[6]....
        /*0090*/ 	.word	0xffffffff


	//   ....[7]....
        /*0094*/ 	.word	0xffffffff


	//   ....[8]....
        /*0098*/ 	.word	0xffffffff


	//   ....[9]....
        /*009c*/ 	.word	0xffffffff


	//   ....[10]....
        /*00a0*/ 	.word	0xffffffff


	//   ....[11]....
        /*00a4*/ 	.word	0xffffffff


	//   ....[12]....
        /*00a8*/ 	.word	0xffffffff


	//----- nvinfo : EIATTR_COOP_GROUP_INSTR_OFFSETS
	.align		4
.L_41:
        /*00ac*/ 	.byte	0x04, 0x28
        /*00ae*/ 	.short	(.L_43 - .L_42)


	//   ....[0]....
.L_42:
        /*00b0*/ 	.word	0x00000090


	//   ....[1]....
        /*00b4*/ 	.word	0x000004d0


	//   ....[2]....
        /*00b8*/ 	.word	0x00000810


	//   ....[3]....
        /*00bc*/ 	.word	0x000009b0


	//   ....[4]....
        /*00c0*/ 	.word	0x00000ab0


	//   ....[5]....
        /*00c4*/ 	.word	0x00000c20


	//   ....[6]....
        /*00c8*/ 	.word	0x00000dc0


	//   ....[7]....
        /*00cc*/ 	.word	0x00001ea0


	//   ....[8]....
        /*00d0*/ 	.word	0x000033d0


	//   ....[9]....
        /*00d4*/ 	.word	0x000035e0


	//   ....[10]....
        /*00d8*/ 	.word	0x00003610


	//   ....[11]....
        /*00dc*/ 	.word	0x00003fc0


	//   ....[12]....
        /*00e0*/ 	.word	0x000041f0


	//----- nvinfo : EIATTR_VRC_CTA_INIT_COUNT
	.align		4
.L_43:
        /*00e4*/ 	.byte	0x02, 0x4a
        /*00e6*/ 	.byte	0x80
	.zero		1


	//----- nvinfo : EIATTR_SYSCALL_OFFSETS
	.align		4
        /*00e8*/ 	.byte	0x04, 0x46
        /*00ea*/ 	.short	(.L_45 - .L_44)


	//   ....[0]....
.L_44:
        /*00ec*/ 	.word	0x00005bd0


	//   ....[1]....
        /*00f0*/ 	.word	0x00005cc0


	//   ....[2]....
        /*00f4*/ 	.word	0x00006420


	//   ....[3]....
        /*00f8*/ 	.word	0x00006cd0


	//   ....[4]....
        /*00fc*/ 	.word	0x00007550


	//   ....[5]....
        /*0100*/ 	.word	0x00007dd0


	//----- nvinfo : EIATTR_MBARRIER_INSTR_OFFSETS
	.align		4
.L_45:
        /*0104*/ 	.byte	0x04, 0x39
        /*0106*/ 	.short	(.L_47 - .L_46)


	//   ....[0]....
.L_46:
        /*0108*/ 	.word	0x000005d0
        /*010c*/ 	.word	0x000000ff
        /*0110*/ 	.word	0x00000000
        /*0114*/ 	.short	0x0100
        /*0116*/ 	.byte	0x05
	.zero		1


	//   ....[1]....
        /*0118*/ 	.word	0x000005e0
        /*011c*/ 	.word	0x000000ff
        /*0120*/ 	.word	0x00000088
        /*0124*/ 	.short	0x0100
        /*0126*/ 	.byte	0x05
	.zero		1


	//   ....[2]....
        /*0128*/ 	.word	0x000005f0
        /*012c*/ 	.word	0x000000ff
        /*0130*/ 	.word	0x00000008
        /*0134*/ 	.short	0x0100
        /*0136*/ 	.byte	0x05
	.zero		1


	//   ....[3]....
        /*0138*/ 	.word	0x00000600
        /*013c*/ 	.word	0x000000ff
        /*0140*/ 	.word	0x00000090
        /*0144*/ 	.short	0x0100
        /*0146*/ 	.byte	0x05
	.zero		1


	//   ....[4]....
        /*0148*/ 	.word	0x00000610
        /*014c*/ 	.word	0x000000ff
        /*0150*/ 	.word	0x00000010
        /*0154*/ 	.short	0x0100
        /*0156*/ 	.byte	0x05
	.zero		1


	//   ....[5]....
        /*0158*/ 	.word	0x00000620
        /*015c*/ 	.word	0x000000ff
        /*0160*/ 	.word	0x00000098
        /*0164*/ 	.short	0x0100
        /*0166*/ 	.byte	0x05
	.zero		1


	//   ....[6]....
        /*0168*/ 	.word	0x00000630
        /*016c*/ 	.word	0x000000ff
        /*0170*/ 	.word	0x00000018
        /*0174*/ 	.short	0x0100
        /*0176*/ 	.byte	0x05
	.zero		1


	//   ....[7]....
        /*0178*/ 	.word	0x00000640
        /*017c*/ 	.word	0x000000ff
        /*0180*/ 	.word	0x000000a0
        /*0184*/ 	.short	0x0100
        /*0186*/ 	.byte	0x05
	.zero		1


	//   ....[8]....
        /*0188*/ 	.word	0x00000650
        /*018c*/ 	.word	0x000000ff
        /*0190*/ 	.word	0x00000020
        /*0194*/ 	.short	0x0100
        /*0196*/ 	.byte	0x05
	.zero		1


	//   ....[9]....
        /*0198*/ 	.word	0x00000660
        /*019c*/ 	.word	0x000000ff
        /*01a0*/ 	.word	0x000000a8
        /*01a4*/ 	.short	0x0100
        /*01a6*/ 	.byte	0x05
	.zero		1


	//   ....[10]....
        /*01a8*/ 	.word	0x00000670
        /*01ac*/ 	.word	0x000000ff
        /*01b0*/ 	.word	0x00000028
        /*01b4*/ 	.short	0x0100
        /*01b6*/ 	.byte	0x05
	.zero		1


	//   ....[11]....
        /*01b8*/ 	.word	0x00000680
        /*01bc*/ 	.word	0x000000ff
        /*01c0*/ 	.word	0x000000b0
        /*01c4*/ 	.short	0x0100
        /*01c6*/ 	.byte	0x05
	.zero		1


	//   ....[12]....
        /*01c8*/ 	.word	0x00000690
        /*01cc*/ 	.word	0x000000ff
        /*01d0*/ 	.word	0x00000030
        /*01d4*/ 	.short	0x0100
        /*01d6*/ 	.byte	0x05
	.zero		1


	//   ....[13]....
        /*01d8*/ 	.word	0x000006a0
        /*01dc*/ 	.word	0x000000ff
        /*01e0*/ 	.word	0x000000b8
        /*01e4*/ 	.short	0x0100
        /*01e6*/ 	.byte	0x05
	.zero		1


	//   ....[14]....
        /*01e8*/ 	.word	0x000006b0
        /*01ec*/ 	.word	0x000000ff
        /*01f0*/ 	.word	0x00000038
        /*01f4*/ 	.short	0x0100
        /*01f6*/ 	.byte	0x05
	.zero		1


	//   ....[15]....
        /*01f8*/ 	.word	0x000006c0
        /*01fc*/ 	.word	0x000000ff
        /*0200*/ 	.word	0x000000c0
        /*0204*/ 	.short	0x0100
        /*0206*/ 	.byte	0x05
	.zero		1


	//   ....[16]....
        /*0208*/ 	.word	0x000006d0
        /*020c*/ 	.word	0x000000ff
        /*0210*/ 	.word	0x00000040
        /*0214*/ 	.short	0x0100
        /*0216*/ 	.byte	0x05
	.zero		1


	//   ....[17]....
        /*0218*/ 	.word	0x000006e0
        /*021c*/ 	.word	0x000000ff
        /*0220*/ 	.word	0x000000c8
        /*0224*/ 	.short	0x0100
        /*0226*/ 	.byte	0x05
	.zero		1


	//   ....[18]....
        /*0228*/ 	.word	0x000006f0
        /*022c*/ 	.word	0x000000ff
        /*0230*/ 	.word	0x00000048
        /*0234*/ 	.short	0x0100
        /*0236*/ 	.byte	0x05
	.zero		1


	//   ....[19]....
        /*0238*/ 	.word	0x00000700
        /*023c*/ 	.word	0x000000ff
        /*0240*/ 	.word	0x000000d0
        /*0244*/ 	.short	0x0100
        /*0246*/ 	.byte	0x05
	.zero		1


	//   ....[20]....
        /*0248*/ 	.word	0x00000710
        /*024c*/ 	.word	0x000000ff
        /*0250*/ 	.word	0x00000050
        /*0254*/ 	.short	0x0100
        /*0256*/ 	.byte	0x05
	.zero		1


	//   ....[21]....
        /*0258*/ 	.word	0x00000720
        /*025c*/ 	.word	0x000000ff
        /*0260*/ 	.word	0x000000d8
        /*0264*/ 	.short	0x0100
        /*0266*/ 	.byte	0x05
	.zero		1


	//   ....[22]....
        /*0268*/ 	.word	0x00000730
        /*026c*/ 	.word	0x000000ff
        /*0270*/ 	.word	0x00000058
        /*0274*/ 	.short	0x0100
        /*0276*/ 	.byte	0x05
	.zero		1


	//   ....[23]....
        /*0278*/ 	.word	0x00000740
        /*027c*/ 	.word	0x000000ff
        /*0280*/ 	.word	0x000000e0
        /*0284*/ 	.short	0x0100
        /*0286*/ 	.byte	0x05
	.zero		1


	//   ....[24]....
        /*0288*/ 	.word	0x00000750
        /*028c*/ 	.word	0x000000ff
        /*0290*/ 	.word	0x00000060
        /*0294*/ 	.short	0x0100
        /*0296*/ 	.byte	0x05
	.zero		1


	//   ....[25]....
        /*0298*/ 	.word	0x00000760
        /*029c*/ 	.word	0x000000ff
        /*02a0*/ 	.word	0x000000e8
        /*02a4*/ 	.short	0x0100
        /*02a6*/ 	.byte	0x05
	.zero		1


	//   ....[26]....
        /*02a8*/ 	.word	0x00000770
        /*02ac*/ 	.word	0x000000ff
        /*02b0*/ 	.word	0x00000068
        /*02b4*/ 	.short	0x0100
        /*02b6*/ 	.byte	0x05
	.zero		1


	//   ....[27]....
        /*02b8*/ 	.word	0x00000780
        /*02bc*/ 	.word	0x000000ff
        /*02c0*/ 	.word	0x000000f0
        /*02c4*/ 	.short	0x0100
        /*02c6*/ 	.byte	0x05
	.zero		1


	//   ....[28]....
        /*02c8*/ 	.word	0x00000790
        /*02cc*/ 	.word	0x000000ff
        /*02d0*/ 	.word	0x00000070
        /*02d4*/ 	.short	0x0100
        /*02d6*/ 	.byte	0x05
	.zero		1


	//   ....[29]....
        /*02d8*/ 	.word	0x000007a0
        /*02dc*/ 	.word	0x000000ff
        /*02e0*/ 	.word	0x000000f8
        /*02e4*/ 	.short	0x0100
        /*02e6*/ 	.byte	0x05
	.zero		1


	//   ....[30]....
        /*02e8*/ 	.word	0x000007b0
        /*02ec*/ 	.word	0x000000ff
        /*02f0*/ 	.word	0x00000078
        /*02f4*/ 	.short	0x0100
        /*02f6*/ 	.byte	0x05
	.zero		1


	//   ....[31]....
        /*02f8*/ 	.word	0x000007c0
        /*02fc*/ 	.word	0x000000ff
        /*0300*/ 	.word	0x00000100
        /*0304*/ 	.short	0x0100
        /*0306*/ 	.byte	0x05
	.zero		1


	//   ....[32]....
        /*0308*/ 	.word	0x000007d0
        /*030c*/ 	.word	0x000000ff
        /*0310*/ 	.word	0x00000080
        /*0314*/ 	.short	0x0100
        /*0316*/ 	.byte	0x05
	.zero		1


	//   ....[33]....
        /*0318*/ 	.word	0x000007e0
        /*031c*/ 	.word	0x000000ff
        /*0320*/ 	.word	0x00000108
        /*0324*/ 	.short	0x0100
        /*0326*/ 	.byte	0x05
	.zero		1


	//   ....[34]....
        /*0328*/ 	.word	0x00000920
        /*032c*/ 	.word	0x000000ff
        /*0330*/ 	.word	0x00000110
        /*0334*/ 	.short	0x0100
        /*0336*/ 	.byte	0x07
	.zero		1


	//   ....[35]....
        /*0338*/ 	.word	0x00000930
        /*033c*/ 	.word	0x000000ff
        /*0340*/ 	.word	0x00000130
        /*0344*/ 	.short	0x0100
        /*0346*/ 	.byte	0x07
	.zero		1


	//   ....[36]....
        /*0348*/ 	.word	0x00000940
        /*034c*/ 	.word	0x000000ff
        /*0350*/ 	.word	0x00000118
        /*0354*/ 	.short	0x0100
        /*0356*/ 	.byte	0x07
	.zero		1


	//   ....[37]....
        /*0358*/ 	.word	0x00000950
        /*035c*/ 	.word	0x000000ff
        /*0360*/ 	.word	0x00000138
        /*0364*/ 	.short	0x0100
        /*0366*/ 	.byte	0x07
	.zero		1


	//   ....[38]....
        /*0368*/ 	.word	0x00000960
        /*036c*/ 	.word	0x000000ff
        /*0370*/ 	.word	0x00000120
        /*0374*/ 	.short	0x0100
        /*0376*/ 	.byte	0x07
	.zero		1


	//   ....[39]....
        /*0378*/ 	.word	0x00000970
        /*037c*/ 	.word	0x000000ff
        /*0380*/ 	.word	0x00000140
        /*0384*/ 	.short	0x0100
        /*0386*/ 	.byte	0x07
	.zero		1


	//   ....[40]....
        /*0388*/ 	.word	0x00000980
        /*038c*/ 	.word	0x000000ff
        /*0390*/ 	.word	0x00000128
        /*0394*/ 	.short	0x0100
        /*0396*/ 	.byte	0x07
	.zero		1


	//   ....[41]....
        /*0398*/ 	.word	0x00000990
        /*039c*/ 	.word	0x000000ff
        /*03a0*/ 	.word	0x00000148
        /*03a4*/ 	.short	0x0100
        /*03a6*/ 	.byte	0x07
	.zero		1


	//   ....[42]....
        /*03a8*/ 	.word	0x00000a80
        /*03ac*/ 	.word	0x000000ff
        /*03b0*/ 	.word	0x00000150
        /*03b4*/ 	.short	0x0100
        /*03b6*/ 	.byte	0x05
	.zero		1


	//   ....[43]....
        /*03b8*/ 	.word	0x00000a90
        /*03bc*/ 	.word	0x000000ff
        /*03c0*/ 	.word	0x00000158
        /*03c4*/ 	.short	0x0100
        /*03c6*/ 	.byte	0x05
	.zero		1


	//   ....[44]....
        /*03c8*/ 	.word	0x00000bd0
        /*03cc*/ 	.word	0x000000ff
        /*03d0*/ 	.word	0x00000160
        /*03d4*/ 	.short	0x0100
        /*03d6*/ 	.byte	0x05
	.zero		1


	//   ....[45]....
        /*03d8*/ 	.word	0x00000be0
        /*03dc*/ 	.word	0x000000ff
        /*03e0*/ 	.word	0x00000170
        /*03e4*/ 	.short	0x0100
        /*03e6*/ 	.byte	0x05
	.zero		1


	//   ....[46]....
        /*03e8*/ 	.word	0x00000bf0
        /*03ec*/ 	.word	0x000000ff
        /*03f0*/ 	.word	0x00000168
        /*03f4*/ 	.short	0x0100
        /*03f6*/ 	.byte	0x05
	.zero		1


	//   ....[47]....
        /*03f8*/ 	.word	0x00000c00
        /*03fc*/ 	.word	0x000000ff
        /*0400*/ 	.word	0x00000178
        /*0404*/ 	.short	0x0100
        /*0406*/ 	.byte	0x05
	.zero		1


	//   ....[48]....
        /*0408*/ 	.word	0x00000d30
        /*040c*/ 	.word	0x000000ff
        /*0410*/ 	.word	0x00000180
        /*0414*/ 	.short	0x0100
        /*0416*/ 	.byte	0x07
	.zero		1


	//   ....[49]....
        /*0418*/ 	.word	0x00000d40
        /*041c*/ 	.word	0x000000ff
        /*0420*/ 	.word	0x000001a0
        /*0424*/ 	.short	0x0100
        /*0426*/ 	.byte	0x07
	.zero		1


	//   ....[50]....
        /*0428*/ 	.word	0x00000d50
        /*042c*/ 	.word	0x000000ff
        /*0430*/ 	.word	0x00000188
        /*0434*/ 	.short	0x0100
        /*0436*/ 	.byte	0x07
	.zero		1


	//   ....[51]....
        /*0438*/ 	.word	0x00000d60
        /*043c*/ 	.word	0x000000ff
        /*0440*/ 	.word	0x000001a8
        /*0444*/ 	.short	0x0100
        /*0446*/ 	.byte	0x07
	.zero		1


	//   ....[52]....
        /*0448*/ 	.word	0x00000d70
        /*044c*/ 	.word	0x000000ff
        /*0450*/ 	.word	0x00000190
        /*0454*/ 	.short	0x0100
        /*0456*/ 	.byte	0x07
	.zero		1


	//   ....[53]....
        /*0458*/ 	.word	0x00000d80
        /*045c*/ 	.word	0x000000ff
        /*0460*/ 	.word	0x000001b0
        /*0464*/ 	.short	0x0100
        /*0466*/ 	.byte	0x07
	.zero		1


	//   ....[54]....
        /*0468*/ 	.word	0x00000d90
        /*046c*/ 	.word	0x000000ff
        /*0470*/ 	.word	0x00000198
        /*0474*/ 	.short	0x0100
        /*0476*/ 	.byte	0x07
	.zero		1


	//   ....[55]....
        /*0478*/ 	.word	0x00000da0
        /*047c*/ 	.word	0x000000ff
        /*0480*/ 	.word	0x000001b8
        /*0484*/ 	.short	0x0100
        /*0486*/ 	.byte	0x07
	.zero		1


	//   ....[56]....
        /*0488*/ 	.word	0x00000e90
        /*048c*/ 	.word	0x000000ff
        /*0490*/ 	.word	0x000001c0
        /*0494*/ 	.short	0x0100
        /*0496*/ 	.byte	0x05
	.zero		1


	//   ....[57]....
        /*0498*/ 	.word	0x00000ea0
        /*049c*/ 	.word	0x000000ff
        /*04a0*/ 	.word	0x000001d0
        /*04a4*/ 	.short	0x0100
        /*04a6*/ 	.byte	0x05
	.zero		1


	//   ....[58]....
        /*04a8*/ 	.word	0x00000eb0
        /*04ac*/ 	.word	0x000000ff
        /*04b0*/ 	.word	0x000001c8
        /*04b4*/ 	.short	0x0100
        /*04b6*/ 	.byte	0x05
	.zero		1


	//   ....[59]....
        /*04b8*/ 	.word	0x00000ec0
        /*04bc*/ 	.word	0x000000ff
        /*04c0*/ 	.word	0x000001d8
        /*04c4*/ 	.short	0x0100
        /*04c6*/ 	.byte	0x05
	.zero		1


	//   ....[60]....
        /*04c8*/ 	.word	0x000017a0
        /*04cc*/ 	.word	0x00000003
        /*04d0*/ 	.word	0x000001d0
        /*04d4*/ 	.short	0x010a
        /*04d6*/ 	.byte	0xff
	.zero		1


	//   ....[61]....
        /*04d8*/ 	.word	0x000017d0
        /*04dc*/ 	.word	0x00000003
        /*04e0*/ 	.word	0x000001c0
        /*04e4*/ 	.short	0x0101
        /*04e6*/ 	.byte	0xff
	.zero		1


	//   ....[62]....
        /*04e8*/ 	.word	0x000018a0
        /*04ec*/ 	.word	0x000000ff
        /*04f0*/ 	.word	0x00000088
        /*04f4*/ 	.short	0x010a
        /*04f6*/ 	.byte	0x08
	.zero		1


	//   ....[63]....
        /*04f8*/ 	.word	0x00001940
        /*04fc*/ 	.word	0x000000ff
        /*0500*/ 	.word	0x00000088
        /*0504*/ 	.short	0x010a
        /*0506*/ 	.byte	0x21
	.zero		1


	//   ....[64]....
        /*0508*/ 	.word	0x00001a90
        /*050c*/ 	.word	0x000000ff
        /*0510*/ 	.word	0x00000088
        /*0514*/ 	.short	0x010a
        /*0516*/ 	.byte	0x08
	.zero		1


	//   ....[65]....
        /*0518*/ 	.word	0x00001ba0
        /*051c*/ 	.word	0x000000ff
        /*0520*/ 	.word	0x00000158
        /*0524*/ 	.short	0x0101
        /*0526*/ 	.byte	0x04
	.zero		1


	//   ....[66]....
        /*0528*/ 	.word	0x00001bc0
        /*052c*/ 	.word	0x000000ff
        /*0530*/ 	.word	0x00000088
        /*0534*/ 	.short	0x010a
        /*0536*/ 	.byte	0x08
	.zero		1


	//   ....[67]....
        /*0538*/ 	.word	0x00001c40
        /*053c*/ 	.word	0x000000ff
        /*0540*/ 	.word	0x00000088
        /*0544*/ 	.short	0x010a
        /*0546*/ 	.byte	0x11
	.zero		1


	//   ....[68]....
        /*0548*/ 	.word	0x00001d90
        /*054c*/ 	.word	0x000000ff
        /*0550*/ 	.word	0x00000088
        /*0554*/ 	.short	0x010a
        /*0556*/ 	.byte	0x08
	.zero		1


	//   ....[69]....
        /*0558*/ 	.word	0x00001ed0
        /*055c*/ 	.word	0x00000002
        /*0560*/ 	.word	0x00000160
        /*0564*/ 	.short	0x010a
        /*0566*/ 	.byte	0xff
	.zero		1


	//   ....[70]....
        /*0568*/ 	.word	0x00001f90
        /*056c*/ 	.word	0x00000002
        /*0570*/ 	.word	0x00000000
        /*0574*/ 	.short	0x0101
        /*0576*/ 	.byte	0xff
	.zero		1


	//   ....[71]....
        /*0578*/ 	.word	0x000024f0
        /*057c*/ 	.word	0x000000ff
        /*0580*/ 	.word	0x00000000
        /*0584*/ 	.short	0x010a
        /*0586*/ 	.byte	0x05
	.zero		1


	//   ....[72]....
        /*0588*/ 	.word	0x00002580
        /*058c*/ 	.word	0x000000ff
        /*0590*/ 	.word	0x00000000
        /*0594*/ 	.short	0x010a
        /*0596*/ 	.byte	0x05
	.zero		1


	//   ....[73]....
        /*0598*/ 	.word	0x00002610
        /*059c*/ 	.word	0x000000ff
        /*05a0*/ 	.word	0x00000000
        /*05a4*/ 	.short	0x010a
        /*05a6*/ 	.byte	0x05
	.zero		1


	//   ....[74]....
        /*05a8*/ 	.word	0x000026a0
        /*05ac*/ 	.word	0x000000ff
        /*05b0*/ 	.word	0x00000000
        /*05b4*/ 	.short	0x010a
        /*05b6*/ 	.byte	0x05
	.zero		1


	//   ....[75]....
        /*05b8*/ 	.word	0x00002730
        /*05bc*/ 	.word	0x000000ff
        /*05c0*/ 	.word	0x00000000
        /*05c4*/ 	.short	0x010a
        /*05c6*/ 	.byte	0x05
	.zero		1


	//   ....[76]....
        /*05c8*/ 	.word	0x000027c0
        /*05cc*/ 	.word	0x000000ff
        /*05d0*/ 	.word	0x00000000
        /*05d4*/ 	.short	0x010a
        /*05d6*/ 	.byte	0x05
	.zero		1


	//   ....[77]....
        /*05d8*/ 	.word	0x00002850
        /*05dc*/ 	.word	0x000000ff
        /*05e0*/ 	.word	0x00000000
        /*05e4*/ 	.short	0x010a
        /*05e6*/ 	.byte	0x05
	.zero		1


	//   ....[78]....
        /*05e8*/ 	.word	0x000028e0
        /*05ec*/ 	.word	0x000000ff
        /*05f0*/ 	.word	0x00000000
        /*05f4*/ 	.short	0x010a
        /*05f6*/ 	.byte	0x05
	.zero		1


	//   ....[79]....
        /*05f8*/ 	.word	0x00002970
        /*05fc*/ 	.word	0x000000ff
        /*0600*/ 	.word	0x00000000
        /*0604*/ 	.short	0x010a
        /*0606*/ 	.byte	0x05
	.zero		1


	//   ....[80]....
        /*0608*/ 	.word	0x00002a00
        /*060c*/ 	.word	0x000000ff
        /*0610*/ 	.word	0x00000000
        /*0614*/ 	.short	0x010a
        /*0616*/ 	.byte	0x05
	.zero		1


	//   ....[81]....
        /*0618*/ 	.word	0x00002a90
        /*061c*/ 	.word	0x000000ff
        /*0620*/ 	.word	0x00000000
        /*0624*/ 	.short	0x010a
        /*0626*/ 	.byte	0x05
	.zero		1


	//   ....[82]....
        /*0628*/ 	.word	0x00002b20
        /*062c*/ 	.word	0x000000ff
        /*0630*/ 	.word	0x00000000
        /*0634*/ 	.short	0x010a
        /*0636*/ 	.byte	0x05
	.zero		1


	//   ....[83]....
        /*0638*/ 	.word	0x00002bb0
        /*063c*/ 	.word	0x000000ff
        /*0640*/ 	.word	0x00000000
        /*0644*/ 	.short	0x010a
        /*0646*/ 	.byte	0x05
	.zero		1


	//   ....[84]....
        /*0648*/ 	.word	0x00002c40
        /*064c*/ 	.word	0x000000ff
        /*0650*/ 	.word	0x00000000
        /*0654*/ 	.short	0x010a
        /*0656*/ 	.byte	0x05
	.zero		1


	//   ....[85]....
        /*0658*/ 	.word	0x00002cd0
        /*065c*/ 	.word	0x000000ff
        /*0660*/ 	.word	0x00000000
        /*0664*/ 	.short	0x010a
        /*0666*/ 	.byte	0x05
	.zero		1


	//   ....[86]....
        /*0668*/ 	.word	0x00002d60
        /*066c*/ 	.word	0x000000ff
        /*0670*/ 	.word	0x00000000
        /*0674*/ 	.short	0x010a
        /*0676*/ 	.byte	0x05
	.zero		1


	//   ....[87]....
        /*0678*/ 	.word	0x00002e00
        /*067c*/ 	.word	0x00000000
        /*0680*/ 	.word	0x00000000
        /*0684*/ 	.short	0x010a
        /*0686*/ 	.byte	0xff
	.zero		1


	//   ....[88]....
        /*0688*/ 	.word	0x00002f20
        /*068c*/ 	.word	0x00000000
        /*0690*/ 	.word	0x000001c0
        /*0694*/ 	.short	0x010a
        /*0696*/ 	.byte	0xff
	.zero		1


	//   ....[89]....
        /*0698*/ 	.word	0x00002f80
        /*069c*/ 	.word	0x00000004
        /*06a0*/ 	.word	0x00000000
        /*06a4*/ 	.short	0x0101
        /*06a6*/ 	.byte	0xff
	.zero		1


	//   ....[90]....
        /*06a8*/ 	.word	0x00002fa0
        /*06ac*/ 	.word	0x000000ff
        /*06b0*/ 	.word	0x00000170
        /*06b4*/ 	.short	0x010a
        /*06b6*/ 	.byte	0x05
	.zero		1


	//   ....[91]....
        /*06b8*/ 	.word	0x000030c0
        /*06bc*/ 	.word	0x00000000
        /*06c0*/ 	.word	0x00000160
        /*06c4*/ 	.short	0x010a
        /*06c6*/ 	.byte	0xff
	.zero		1


	//   ....[92]....
        /*06c8*/ 	.word	0x000031d0
        /*06cc*/ 	.word	0x00000000
        /*06d0*/ 	.word	0x00000000
        /*06d4*/ 	.short	0x0101
        /*06d6*/ 	.byte	0xff
	.zero		1


	//   ....[93]....
        /*06d8*/ 	.word	0x00003260
        /*06dc*/ 	.word	0x000000ff
        /*06e0*/ 	.word	0x00000170
        /*06e4*/ 	.short	0x0106
        /*06e6*/ 	.byte	0x05
	.zero		1


	//   ....[94]....
        /*06e8*/ 	.word	0x00003280
        /*06ec*/ 	.word	0x000000ff
        /*06f0*/ 	.word	0x00000170
        /*06f4*/ 	.short	0x010a
        /*06f6*/ 	.byte	0x05
	.zero		1


	//   ....[95]....
        /*06f8*/ 	.word	0x00003310
        /*06fc*/ 	.word	0x000000ff
        /*0700*/ 	.word	0x00000170
        /*0704*/ 	.short	0x0106
        /*0706*/ 	.byte	0x04
	.zero		1


	//   ....[96]....
        /*0708*/ 	.word	0x00003350
        /*070c*/ 	.word	0x00000000
        /*0710*/ 	.word	0x00000170
        /*0714*/ 	.short	0x010a
        /*0716*/ 	.byte	0xff
	.zero		1


	//   ....[97]....
        /*0718*/ 	.word	0x00003850
        /*071c*/ 	.word	0x00000000
        /*0720*/ 	.word	0x00000160
        /*0724*/ 	.short	0x010a
        /*0726*/ 	.byte	0xff
	.zero		1


	//   ....[98]....
        /*0728*/ 	.word	0x00003950
        /*072c*/ 	.word	0x00000003
        /*0730*/ 	.word	0x00000000
        /*0734*/ 	.short	0x0101
        /*0736*/ 	.byte	0xff
	.zero		1


	//   ....[99]....
        /*0738*/ 	.word	0x00003960
        /*073c*/ 	.word	0x000000ff
        /*0740*/ 	.word	0x00000000
        /*0744*/ 	.short	0x010a
        /*0746*/ 	.byte	0x04
	.zero		1


	//   ....[100]....
        /*0748*/ 	.word	0x000039e0
        /*074c*/ 	.word	0x000000ff
        /*0750*/ 	.word	0x000001a0
        /*0754*/ 	.short	0x010a
        /*0756*/ 	.byte	0x08
	.zero		1


	//   ....[101]....
        /*0758*/ 	.word	0x00003ac0
        /*075c*/ 	.word	0x000000ff
        /*0760*/ 	.word	0x00000000
        /*0764*/ 	.short	0x010a
        /*0766*/ 	.byte	0x07
	.zero		1


	//   ....[102]....
        /*0768*/ 	.word	0x00003c00
        /*076c*/ 	.word	0x000000ff
        /*0770*/ 	.word	0x00000000
        /*0774*/ 	.short	0x010a
        /*0776*/ 	.byte	0x04
	.zero		1


	//   ....[103]....
        /*0778*/ 	.word	0x00003df0
        /*077c*/ 	.word	0x000000ff
        /*0780*/ 	.word	0x00000000
        /*0784*/ 	.short	0x010a
        /*0786*/ 	.byte	0x05
	.zero		1


	//   ....[104]....
        /*0788*/ 	.word	0x00003e80
        /*078c*/ 	.word	0x000000ff
        /*0790*/ 	.word	0x00000000
        /*0794*/ 	.short	0x010a
        /*0796*/ 	.byte	0x05
	.zero		1


	//   ....[105]....
        /*0798*/ 	.word	0x00003f10
        /*079c*/ 	.word	0x000000ff
        /*07a0*/ 	.word	0x00000000
        /*07a4*/ 	.short	0x010a
        /*07a6*/ 	.byte	0x05
	.zero		1


	//   ....[106]....
        /*07a8*/ 	.word	0x00003fa0
        /*07ac*/ 	.word	0x000000ff
        /*07b0*/ 	.word	0x00000000
        /*07b4*/ 	.short	0x010a
        /*07b6*/ 	.byte	0x07
	.zero		1


	//   ....[107]....
        /*07b8*/ 	.word	0x00004420
        /*07bc*/ 	.word	0x00000000
        /*07c0*/ 	.word	0x00000160
        /*07c4*/ 	.short	0x010a
        /*07c6*/ 	.byte	0xff
	.zero		1


	//   ....[108]....
        /*07c8*/ 	.word	0x000044e0
        /*07cc*/ 	.word	0x00000000
        /*07d0*/ 	.word	0x00000000
        /*07d4*/ 	.short	0x0101
        /*07d6*/ 	.byte	0xff
	.zero		1


	//   ....[109]....
        /*07d8*/ 	.word	0x00004800
        /*07dc*/ 	.word	0x000000ff
        /*07e0*/ 	.word	0x00000158
        /*07e4*/ 	.short	0x010a
        /*07e6*/ 	.byte	0x07
	.zero		1


	//   ....[110]....
        /*07e8*/ 	.word	0x000049f0
        /*07ec*/ 	.word	0x000000ff
        /*07f0*/ 	.word	0x00000130
        /*07f4*/ 	.short	0x010a
        /*07f6*/ 	.byte	0x07
	.zero		1


	//   ....[111]....
        /*07f8*/ 	.word	0x00004b60
        /*07fc*/ 	.word	0x000000ff
        /*0800*/ 	.word	0x00000110
        /*0804*/ 	.short	0x010b
        /*0806*/ 	.byte	0x07
	.zero		1


	//   ....[112]....
        /*0808*/ 	.word	0x00004b70
        /*080c*/ 	.word	0x000000ff
        /*0810*/ 	.word	0x00000000
        /*0814*/ 	.short	0x0101
        /*0816*/ 	.byte	0x08
	.zero		1


	//   ....[113]....
        /*0818*/ 	.word	0x00004b90
        /*081c*/ 	.word	0x000000ff
        /*0820*/ 	.word	0x00000138
        /*0824*/ 	.short	0x010a
        /*0826*/ 	.byte	0x07
	.zero		1


	//   ....[114]....
        /*0828*/ 	.word	0x00004cf0
        /*082c*/ 	.word	0x000000ff
        /*0830*/ 	.word	0x00000118
        /*0834*/ 	.short	0x010b
        /*0836*/ 	.byte	0x07
	.zero		1


	//   ....[115]....
        /*0838*/ 	.word	0x00004d00
        /*083c*/ 	.word	0x000000ff
        /*0840*/ 	.word	0x00000000
        /*0844*/ 	.short	0x0101
        /*0846*/ 	.byte	0x08
	.zero		1


	//   ....[116]....
        /*0848*/ 	.word	0x00004d10
        /*084c*/ 	.word	0x000000ff
        /*0850*/ 	.word	0x00000140
        /*0854*/ 	.short	0x010a
        /*0856*/ 	.byte	0x07
	.zero		1


	//   ....[117]....
        /*0858*/ 	.word	0x00004eb0
        /*085c*/ 	.word	0x000000ff
        /*0860*/ 	.word	0x00000120
        /*0864*/ 	.short	0x010b
        /*0866*/ 	.byte	0x07
	.zero		1


	//   ....[118]....
        /*0868*/ 	.word	0x00004f20
        /*086c*/ 	.word	0x000000ff
        /*0870*/ 	.word	0x00000000
        /*0874*/ 	.short	0x0101
        /*0876*/ 	.byte	0x08
	.zero		1


	//   ....[119]....
        /*0878*/ 	.word	0x00004f50
        /*087c*/ 	.word	0x000000ff
        /*0880*/ 	.word	0x00000148
        /*0884*/ 	.short	0x010a
        /*0886*/ 	.byte	0x07
	.zero		1


	//   ....[120]....
        /*0888*/ 	.word	0x00005160
        /*088c*/ 	.word	0x000000ff
        /*0890*/ 	.word	0x00000128
        /*0894*/ 	.short	0x010b
        /*0896*/ 	.byte	0x07
	.zero		1


	//   ....[121]....
        /*0898*/ 	.word	0x00005180
        /*089c*/ 	.word	0x000000ff
        /*08a0*/ 	.word	0x00000000
        /*08a4*/ 	.short	0x0101
        /*08a6*/ 	.byte	0x0d
	.zero		1


	//   ....[122]....
        /*08a8*/ 	.word	0x000051b0
        /*08ac*/ 	.word	0x000000ff
        /*08b0*/ 	.word	0x00000130
        /*08b4*/ 	.short	0x010a
        /*08b6*/ 	.byte	0x07
	.zero		1


	//   ....[123]....
        /*08b8*/ 	.word	0x000051d0
        /*08bc*/ 	.word	0x000000ff
        /*08c0*/ 	.word	0x00000138
        /*08c4*/ 	.short	0x010a
        /*08c6*/ 	.byte	0x07
	.zero		1


	//   ....[124]....
        /*08c8*/ 	.word	0x000051f0
        /*08cc*/ 	.word	0x000000ff
        /*08d0*/ 	.word	0x00000140
        /*08d4*/ 	.short	0x010a
        /*08d6*/ 	.byte	0x07
	.zero		1


	//   ....[125]....
        /*08d8*/ 	.word	0x00005230
        /*08dc*/ 	.word	0x00000000
        /*08e0*/ 	.word	0x00000148
        /*08e4*/ 	.short	0x010a
        /*08e6*/ 	.byte	0xff
	.zero		1


	//   ....[126]....
        /*08e8*/ 	.word	0x00005590
        /*08ec*/ 	.word	0x00000000
        /*08f0*/ 	.word	0x00000160
        /*08f4*/ 	.short	0x010a
        /*08f6*/ 	.byte	0xff
	.zero		1


	//   ....[127]....
        /*08f8*/ 	.word	0x000056a0
        /*08fc*/ 	.word	0x00000000
        /*0900*/ 	.word	0x00000000
        /*0904*/ 	.short	0x0101
        /*0906*/ 	.byte	0xff
	.zero		1


	//   ....[128]....
        /*0908*/ 	.word	0x00006100
        /*090c*/ 	.word	0x000000ff
        /*0910*/ 	.word	0x00000110
        /*0914*/ 	.short	0x010a
        /*0916*/ 	.byte	0x30
	.zero		1


	//   ....[129]....
        /*0918*/ 	.word	0x00006170
        /*091c*/ 	.word	0x0000004f
        /*0920*/ 	.word	0x00000180
        /*0924*/ 	.short	0x010a
        /*0926*/ 	.byte	0xff
	.zero		1


	//   ....[130]....
        /*0928*/ 	.word	0x00006220
        /*092c*/ 	.word	0x000000ff
        /*0930*/ 	.word	0x00000110
        /*0934*/ 	.short	0x010a
        /*0936*/ 	.byte	0x30
	.zero		1


	//   ....[131]....
        /*0938*/ 	.word	0x00006300
        /*093c*/ 	.word	0x0000004f
        /*0940*/ 	.word	0x00000180
        /*0944*/ 	.short	0x010a
        /*0946*/ 	.byte	0xff
	.zero		1


	//   ....[132]....
        /*0948*/ 	.word	0x00006a30
        /*094c*/ 	.word	0x00000000
        /*0950*/ 	.word	0x00000000
        /*0954*/ 	.short	0x0101
        /*0956*/ 	.byte	0xff
	.zero		1


	//   ....[133]....
        /*0958*/ 	.word	0x00006a40
        /*095c*/ 	.word	0x00000003
        /*0960*/ 	.word	0x00000110
        /*0964*/ 	.short	0x010a
        /*0966*/ 	.byte	0xff
	.zero		1


	//   ....[134]....
        /*0968*/ 	.word	0x00006b00
        /*096c*/ 	.word	0x00000003
        /*0970*/ 	.word	0x00000110
        /*0974*/ 	.short	0x010a
        /*0976*/ 	.byte	0xff
	.zero		1


	//   ....[135]....
        /*0978*/ 	.word	0x000072b0
        /*097c*/ 	.word	0x00000026
        /*0980*/ 	.word	0x00000000
        /*0984*/ 	.short	0x0101
        /*0986*/ 	.byte	0xff
	.zero		1


	//   ....[136]....
        /*0988*/ 	.word	0x000072d0
        /*098c*/ 	.word	0x00000053
        /*0990*/ 	.word	0x00000110
        /*0994*/ 	.short	0x010a
        /*0996*/ 	.byte	0xff
	.zero		1


	//   ....[137]....
        /*0998*/ 	.word	0x00007380
        /*099c*/ 	.word	0x00000053
        /*09a0*/ 	.word	0x00000110
        /*09a4*/ 	.short	0x010a
        /*09a6*/ 	.byte	0xff
	.zero		1


	//   ....[138]....
        /*09a8*/ 	.word	0x00007b30
        /*09ac*/ 	.word	0x00000026
        /*09b0*/ 	.word	0x00000000
        /*09b4*/ 	.short	0x0101
        /*09b6*/ 	.byte	0xff
	.zero		1


	//   ....[139]....
        /*09b8*/ 	.word	0x00007b50
        /*09bc*/ 	.word	0x00000058
        /*09c0*/ 	.word	0x00000110
        /*09c4*/ 	.short	0x010a
        /*09c6*/ 	.byte	0xff
	.zero		1


	//   ....[140]....
        /*09c8*/ 	.word	0x00007c00
        /*09cc*/ 	.word	0x00000058
        /*09d0*/ 	.word	0x00000110
        /*09d4*/ 	.short	0x010a
        /*09d6*/ 	.byte	0xff
	.zero		1


	//   ....[141]....
        /*09d8*/ 	.word	0x00007f30
        /*09dc*/ 	.word	0x000000ff
        /*09e0*/ 	.word	0x00000000
        /*09e4*/ 	.short	0x0101
        /*09e6*/ 	.byte	0x05
	.zero		1


	//   ....[142]....
        /*09e8*/ 	.word	0x00008410
        /*09ec*/ 	.word	0x00000002
        /*09f0*/ 	.word	0x00000000
        /*09f4*/ 	.short	0x0101
        /*09f6*/ 	.byte	0xff
	.zero		1


	//   ....[143]....
        /*09f8*/ 	.word	0x00008680
        /*09fc*/ 	.word	0x000000ff
        /*0a00*/ 	.word	0x00000000
        /*0a04*/ 	.short	0x0101
        /*0a06*/ 	.byte	0x04
	.zero		1


	//   ....[144]....
        /*0a08*/ 	.word	0x000086a0
        /*0a0c*/ 	.word	0x00000003
        /*0a10*/ 	.word	0x000001d0
        /*0a14*/ 	.short	0x010a
        /*0a16*/ 	.byte	0xff
	.zero		1


	//   ....[145]....
        /*0a18*/ 	.word	0x00008700
        /*0a1c*/ 	.word	0x00000002
        /*0a20*/ 	.word	0x00000088
        /*0a24*/ 	.short	0x010a
        /*0a26*/ 	.byte	0xff
	.zero		1


	//   ....[146]....
        /*0a28*/ 	.word	0x00008760
        /*0a2c*/ 	.word	0x00000002
        /*0a30*/ 	.word	0x00000088
        /*0a34*/ 	.short	0x010a
        /*0a36*/ 	.byte	0xff
	.zero		1


	//   ....[147]....
        /*0a38*/ 	.word	0x000087b0
        /*0a3c*/ 	.word	0x00000002
        /*0a40*/ 	.word	0x00000160
        /*0a44*/ 	.short	0x010a
        /*0a46*/ 	.byte	0xff
	.zero		1


	//   ....[148]....
        /*0a48*/ 	.word	0x00008810
        /*0a4c*/ 	.word	0x00000000
        /*0a50*/ 	.word	0x00000000
        /*0a54*/ 	.short	0x010a
        /*0a56*/ 	.byte	0xff
	.zero		1


	//   ....[149]....
        /*0a58*/ 	.word	0x00008870
        /*0a5c*/ 	.word	0x00000000
        /*0a60*/ 	.word	0x00000000
        /*0a64*/ 	.short	0x010a
        /*0a66*/ 	.byte	0xff
	.zero		1


	//   ....[150]....
        /*0a68*/ 	.word	0x000088d0
        /*0a6c*/ 	.word	0x00000000
        /*0a70*/ 	.word	0x00000000
        /*0a74*/ 	.short	0x010a
        /*0a76*/ 	.byte	0xff
	.zero		1


	//   ....[151]....
        /*0a78*/ 	.word	0x00008930
        /*0a7c*/ 	.word	0x00000000
        /*0a80*/ 	.word	0x00000000
        /*0a84*/ 	.short	0x010a
        /*0a86*/ 	.byte	0xff
	.zero		1


	//   ....[152]....
        /*0a88*/ 	.word	0x00008990
        /*0a8c*/ 	.word	0x00000000
        /*0a90*/ 	.word	0x00000000
        /*0a94*/ 	.short	0x010a
        /*0a96*/ 	.byte	0xff
	.zero		1


	//   ....[153]....
        /*0a98*/ 	.word	0x000089f0
        /*0a9c*/ 	.word	0x00000000
        /*0aa0*/ 	.word	0x00000000
        /*0aa4*/ 	.short	0x010a
        /*0aa6*/ 	.byte	0xff
	.zero		1


	//   ....[154]....
        /*0aa8*/ 	.word	0x00008a50
        /*0aac*/ 	.word	0x00000000
        /*0ab0*/ 	.word	0x00000000
        /*0ab4*/ 	.short	0x010a
        /*0ab6*/ 	.byte	0xff
	.zero		1


	//   ....[155]....
        /*0ab8*/ 	.word	0x00008ab0
        /*0abc*/ 	.word	0x00000000
        /*0ac0*/ 	.word	0x00000000
        /*0ac4*/ 	.short	0x010a
        /*0ac6*/ 	.byte	0xff
	.zero		1


	//   ....[156]....
        /*0ac8*/ 	.word	0x00008b10
        /*0acc*/ 	.word	0x00000000
        /*0ad0*/ 	.word	0x00000000
        /*0ad4*/ 	.short	0x010a
        /*0ad6*/ 	.byte	0xff
	.zero		1


	//   ....[157]....
        /*0ad8*/ 	.word	0x00008b70
        /*0adc*/ 	.word	0x00000000
        /*0ae0*/ 	.word	0x00000000
        /*0ae4*/ 	.short	0x010a
        /*0ae6*/ 	.byte	0xff
	.zero		1


	//   ....[158]....
        /*0ae8*/ 	.word	0x00008bd0
        /*0aec*/ 	.word	0x00000000
        /*0af0*/ 	.word	0x00000000
        /*0af4*/ 	.short	0x010a
        /*0af6*/ 	.byte	0xff
	.zero		1


	//   ....[159]....
        /*0af8*/ 	.word	0x00008c30
        /*0afc*/ 	.word	0x00000000
        /*0b00*/ 	.word	0x00000000
        /*0b04*/ 	.short	0x010a
        /*0b06*/ 	.byte	0xff
	.zero		1


	//   ....[160]....
        /*0b08*/ 	.word	0x00008c90
        /*0b0c*/ 	.word	0x00000000
        /*0b10*/ 	.word	0x00000000
        /*0b14*/ 	.short	0x010a
        /*0b16*/ 	.byte	0xff
	.zero		1


	//   ....[161]....
        /*0b18*/ 	.word	0x00008cf0
        /*0b1c*/ 	.word	0x00000000
        /*0b20*/ 	.word	0x00000000
        /*0b24*/ 	.short	0x010a
        /*0b26*/ 	.byte	0xff
	.zero		1


	//   ....[162]....
        /*0b28*/ 	.word	0x00008d50
        /*0b2c*/ 	.word	0x00000000
        /*0b30*/ 	.word	0x00000000
        /*0b34*/ 	.short	0x010a
        /*0b36*/ 	.byte	0xff
	.zero		1


	//   ....[163]....
        /*0b38*/ 	.word	0x00008db0
        /*0b3c*/ 	.word	0x00000000
        /*0b40*/ 	.word	0x00000000
        /*0b44*/ 	.short	0x010a
        /*0b46*/ 	.byte	0xff
	.zero		1


	//   ....[164]....
        /*0b48*/ 	.word	0x00008e00
        /*0b4c*/ 	.word	0x00000000
        /*0b50*/ 	.word	0x000001c0
        /*0b54*/ 	.short	0x010a
        /*0b56*/ 	.byte	0xff
	.zero		1


	//   ....[165]....
        /*0b58*/ 	.word	0x00008e60
        /*0b5c*/ 	.word	0x00000000
        /*0b60*/ 	.word	0x00000170
        /*0b64*/ 	.short	0x010a
        /*0b66*/ 	.byte	0xff
	.zero		1


	//   ....[166]....
        /*0b68*/ 	.word	0x00008eb0
        /*0b6c*/ 	.word	0x00000000
        /*0b70*/ 	.word	0x00000160
        /*0b74*/ 	.short	0x010a
        /*0b76*/ 	.byte	0xff
	.zero		1


	//   ....[167]....
        /*0b78*/ 	.word	0x00008f10
        /*0b7c*/ 	.word	0x00000000
        /*0b80*/ 	.word	0x00000170
        /*0b84*/ 	.short	0x010a
        /*0b86*/ 	.byte	0xff
	.zero		1


	//   ....[168]....
        /*0b88*/ 	.word	0x00008f60
        /*0b8c*/ 	.word	0x00000000
        /*0b90*/ 	.word	0x00000160
        /*0b94*/ 	.short	0x010a
        /*0b96*/ 	.byte	0xff
	.zero		1


	//   ....[169]....
        /*0b98*/ 	.word	0x00008fc0
        /*0b9c*/ 	.word	0x00000003
        /*0ba0*/ 	.word	0x000001a0
        /*0ba4*/ 	.short	0x010a
        /*0ba6*/ 	.byte	0xff
	.zero		1


	//   ....[170]....
        /*0ba8*/ 	.word	0x00009020
        /*0bac*/ 	.word	0x00000000
        /*0bb0*/ 	.word	0x00000000
        /*0bb4*/ 	.short	0x010a
        /*0bb6*/ 	.byte	0xff
	.zero		1


	//   ....[171]....
        /*0bb8*/ 	.word	0x00009080
        /*0bbc*/ 	.word	0x00000000
        /*0bc0*/ 	.word	0x00000000
        /*0bc4*/ 	.short	0x010a
        /*0bc6*/ 	.byte	0xff
	.zero		1


	//   ....[172]....
        /*0bc8*/ 	.word	0x000090e0
        /*0bcc*/ 	.word	0x00000000
        /*0bd0*/ 	.word	0x00000000
        /*0bd4*/ 	.short	0x010a
        /*0bd6*/ 	.byte	0xff
	.zero		1


	//   ....[173]....
        /*0bd8*/ 	.word	0x00009140
        /*0bdc*/ 	.word	0x00000000
        /*0be0*/ 	.word	0x00000000
        /*0be4*/ 	.short	0x010a
        /*0be6*/ 	.byte	0xff
	.zero		1


	//   ....[174]....
        /*0be8*/ 	.word	0x000091a0
        /*0bec*/ 	.word	0x00000000
        /*0bf0*/ 	.word	0x00000000
        /*0bf4*/ 	.short	0x010a
        /*0bf6*/ 	.byte	0xff
	.zero		1


	//   ....[175]....
        /*0bf8*/ 	.word	0x000091f0
        /*0bfc*/ 	.word	0x00000000
        /*0c00*/ 	.word	0x00000160
        /*0c04*/ 	.short	0x010a
        /*0c06*/ 	.byte	0xff
	.zero		1


	//   ....[176]....
        /*0c08*/ 	.word	0x00009250
        /*0c0c*/ 	.word	0x00000000
        /*0c10*/ 	.word	0x00000158
        /*0c14*/ 	.short	0x010a
        /*0c16*/ 	.byte	0xff
	.zero		1


	//   ....[177]....
        /*0c18*/ 	.word	0x000092b0
        /*0c1c*/ 	.word	0x00000003
        /*0c20*/ 	.word	0x00000130
        /*0c24*/ 	.short	0x010a
        /*0c26*/ 	.byte	0xff
	.zero		1


	//   ....[178]....
        /*0c28*/ 	.word	0x00009310
        /*0c2c*/ 	.word	0x00000003
        /*0c30*/ 	.word	0x00000138
        /*0c34*/ 	.short	0x010a
        /*0c36*/ 	.byte	0xff
	.zero		1


	//   ....[179]....
        /*0c38*/ 	.word	0x00009370
        /*0c3c*/ 	.word	0x00000003
        /*0c40*/ 	.word	0x00000140
        /*0c44*/ 	.short	0x010a
        /*0c46*/ 	.byte	0xff
	.zero		1


	//   ....[180]....
        /*0c48*/ 	.word	0x000093d0
        /*0c4c*/ 	.word	0x00000003
        /*0c50*/ 	.word	0x00000148
        /*0c54*/ 	.short	0x010a
        /*0c56*/ 	.byte	0xff
	.zero		1


	//   ....[181]....
        /*0c58*/ 	.word	0x00009430
        /*0c5c*/ 	.word	0x00000000
        /*0c60*/ 	.word	0x00000130
        /*0c64*/ 	.short	0x010a
        /*0c66*/ 	.byte	0xff
	.zero		1


	//   ....[182]....
        /*0c68*/ 	.word	0x00009490
        /*0c6c*/ 	.word	0x00000000
        /*0c70*/ 	.word	0x00000138
        /*0c74*/ 	.short	0x010a
        /*0c76*/ 	.byte	0xff
	.zero		1


	//   ....[183]....
        /*0c78*/ 	.word	0x000094f0
        /*0c7c*/ 	.word	0x00000000
        /*0c80*/ 	.word	0x00000140
        /*0c84*/ 	.short	0x010a
        /*0c86*/ 	.byte	0xff
	.zero		1


	//   ....[184]....
        /*0c88*/ 	.word	0x00009540
        /*0c8c*/ 	.word	0x00000000
        /*0c90*/ 	.word	0x00000160
        /*0c94*/ 	.short	0x010a
        /*0c96*/ 	.byte	0xff
	.zero		1


	//   ....[185]....
        /*0c98*/ 	.word	0x000095a0
        /*0c9c*/ 	.word	0x00000002
        /*0ca0*/ 	.word	0x00000110
        /*0ca4*/ 	.short	0x010a
        /*0ca6*/ 	.byte	0xff
	.zero		1


	//   ....[186]....
        /*0ca8*/ 	.word	0x000095f0
        /*0cac*/ 	.word	0x0000004f
        /*0cb0*/ 	.word	0x00000180
        /*0cb4*/ 	.short	0x010a
        /*0cb6*/ 	.byte	0xff
	.zero		1


	//   ....[187]....
        /*0cb8*/ 	.word	0x00009640
        /*0cbc*/ 	.word	0x00000003
        /*0cc0*/ 	.word	0x00000110
        /*0cc4*/ 	.short	0x010a
        /*0cc6*/ 	.byte	0xff
	.zero		1


	//   ....[188]....
        /*0cc8*/ 	.word	0x00009690
        /*0ccc*/ 	.word	0x00000053
        /*0cd0*/ 	.word	0x00000110
        /*0cd4*/ 	.short	0x010a
        /*0cd6*/ 	.byte	0xff
	.zero		1


	//   ....[189]....
        /*0cd8*/ 	.word	0x000096e0
        /*0cdc*/ 	.word	0x00000058
        /*0ce0*/ 	.word	0x00000110
        /*0ce4*/ 	.short	0x010a
        /*0ce6*/ 	.byte	0xff
	.zero		1


	//----- nvinfo : EIATTR_NUM_MBARRIERS
	.align		4
.L_47:
        /*0ce8*/ 	.byte	0x03, 0x38
        /*0cea*/ 	.short	0x003c


	//----- nvinfo : EIATTR_EXIT_INSTR_OFFSETS
	.align		4
        /*0cec*/ 	.byte	0x04, 0x1c
        /*0cee*/ 	.short	(.L_49 - .L_48)


	//   ....[0]....
.L_48:
        /*0cf0*/ 	.word	0x00002e30


	//   ....[1]....
        /*0cf4*/ 	.word	0x00003320


	//   ....[2]....
        /*0cf8*/ 	.word	0x00003380


	//   ....[3]....
        /*0cfc*/ 	.word	0x00004200


	//   ....[4]....
        /*0d00*/ 	.word	0x00005260


	//   ....[5]....
        /*0d04*/ 	.word	0x000052a0


	//   ....[6]....
        /*0d08*/ 	.word	0x00008570


	//   ....[7]....
        /*0d0c*/ 	.word	0x000085f0


	//   ....[8]....
        /*0d10*/ 	.word	0x00008620


	//   ....[9]....
        /*0d14*/ 	.word	0x00008690


	//----- nvinfo : EIATTR_MAX_THREADS
	.align		4
.L_49:
        /*0d18*/ 	.byte	0x04, 0x05
        /*0d1a*/ 	.short	(.L_51 - .L_50)
.L_50:
        /*0d1c*/ 	.word	0x00000100
        /*0d20*/ 	.word	0x00000001
        /*0d24*/ 	.word	0x00000001


	//----- nvinfo : EIATTR_CRS_STACK_SIZE
	.align		4
.L_51:
        /*0d28*/ 	.byte	0x04, 0x1e
        /*0d2a*/ 	.short	(.L_53 - .L_52)
.L_52:
        /*0d2c*/ 	.word	0x00000000


	//----- nvinfo : EIATTR_CBANK_PARAM_SIZE
	.align		4
.L_53:
        /*0d30*/ 	.byte	0x03, 0x19
        /*0d32*/ 	.short	0x0800


	//----- nvinfo : EIATTR_PARAM_CBANK
	.align		4
        /*0d34*/ 	.byte	0x04, 0x0a
        /*0d36*/ 	.short	(.L_55 - .L_54)
	.align		4
.L_54:
        /*0d38*/ 	.word	index@(.nv.constant0._ZN7cutlass13device_kernelINS_4gemm6kernel13GemmUniversalIN4cute5tupleIJiiiiEEENS1_10collective13CollectiveMmaINS1_35MainloopSm100TmaUmmaWarpSpecializedILi17ELi2ELi4ENS5_IJNS4_1CILi1EEESB_SB_EEEEENS5_IJNSA_ILi64EEENSA_ILi128EEENSA_ILi32EEEEEENS_6half_tENS5_IJlSB_lEEESI_SJ_NS4_8TiledMMAINS4_8MMA_AtomIJNS4_20SM100_MMA_F16BF16_SSISI_SI_fLi64ELi128ELNS4_4UMMA5MajorE0ELSO_0ELNSN_7ScaleInE0ELSP_0EEEEEENS4_6LayoutISC_NS5_IJNSA_ILi0EEEST_ST_EEEEENS5_IJNS4_10UnderscoreESW_SW_EEEEENS4_13SM90_TMA_LOADENS4_14ComposedLayoutINS4_7SwizzleILi2ELi4ELi3EEENS4_18smem_ptr_flag_bitsILi16EEENSS_INS5_IJNSA_ILi8EEESG_EEENS5_IJSG_SB_EEEEEEEvNS4_8identityESZ_S19_vS1A_EENS_8epilogue10collective18CollectiveEpilogueINS1C_23Sm100TmaWarpSpecializedILi4ELi2ELi16ELb1ELb0EEEJSH_NS5_IJNSS_ISE_SB_EENSS_ISG_SB_EEEEESI_SJ_SI_SJ_NS1C_6fusion15FusionCallbacksIS1G_NS1K_17LinearCombinationISI_fSI_fLNS_15FloatRoundStyleE2EEESH_S1J_JEEENS4_5SM1004TMEM4LOAD26SM100_TMEM_LOAD_16dp256b4xESZ_S19_NS4_17SM75_U32x4_LDSM_NENS4_14SM90_TMA_STOREES19_NS4_17SM90_U32x4_STSM_NENS4_39AutoVectorizingCopyWithAssumedAlignmentILi128EEEEEEvvEEEEvNT_6ParamsE)
        /*0d3c*/ 	.short	0x0380
        /*0d3e*/ 	.short	0x0800


	//----- nvinfo : EIATTR_SW_WAR
	.align		4
.L_55:
        /*0d40*/ 	.byte	0x04, 0x36
        /*0d42*/ 	.short	(.L_57 - .L_56)
.L_56:
        /*0d44*/ 	.word	0x00000008
.L_57:


//--------------------- .nv.callgraph             --------------------------
	.section	.nv.callgraph,"",@"SHT_CUDA_CALLGRAPH"
	.align	4
	.sectionentsize	8
	.align		4
        /*0000*/ 	.word	0x00000000
	.align		4
        /*0004*/ 	.word	0xffffffff
	.align		4
        /*0008*/ 	.word	index@(_ZN7cutlass13device_kernelINS_4gemm6kernel13GemmUniversalIN4cute5tupleIJiiiiEEENS1_10collective13CollectiveMmaINS1_35MainloopSm100TmaUmmaWarpSpecializedILi17ELi2ELi4ENS5_IJNS4_1CILi1EEESB_SB_EEEEENS5_IJNSA_ILi64EEENSA_ILi128EEENSA_ILi32EEEEEENS_6half_tENS5_IJlSB_lEEESI_SJ_NS4_8TiledMMAINS4_8MMA_AtomIJNS4_20SM100_MMA_F16BF16_SSISI_SI_fLi64ELi128ELNS4_4UMMA5MajorE0ELSO_0ELNSN_7ScaleInE0ELSP_0EEEEEENS4_6LayoutISC_NS5_IJNSA_ILi0EEEST_ST_EEEEENS5_IJNS4_10UnderscoreESW_SW_EEEEENS4_13SM90_TMA_LOADENS4_14ComposedLayoutINS4_7SwizzleILi2ELi4ELi3EEENS4_18smem_ptr_flag_bitsILi16EEENSS_INS5_IJNSA_ILi8EEESG_EEENS5_IJSG_SB_EEEEEEEvNS4_8identityESZ_S19_vS1A_EENS_8epilogue10collective18CollectiveEpilogueINS1C_23Sm100TmaWarpSpecializedILi4ELi2ELi16ELb1ELb0EEEJSH_NS5_IJNSS_ISE_SB_EENSS_ISG_SB_EEEEESI_SJ_SI_SJ_NS1C_6fusion15FusionCallbacksIS1G_NS1K_17LinearCombinationISI_fSI_fLNS_15FloatRoundStyleE2EEESH_S1J_JEEENS4_5SM1004TMEM4LOAD26SM100_TMEM_LOAD_16dp256b4xESZ_S19_NS4_17SM75_U32x4_LDSM_NENS4_14SM90_TMA_STOREES19_NS4_17SM90_U32x4_STSM_NENS4_39AutoVectorizingCopyWithAssumedAlignmentILi128EEEEEEvvEEEEvNT_6ParamsE)
	.align		4
        /*000c*/ 	.word	index@(__assertfail)
	.align		4
        /*0010*/ 	.word	0x00000000
	.align		4
        /*0014*/ 	.word	0xfffffffe
	.align		4
        /*0018*/ 	.word	0x00000000
	.align		4
        /*001c*/ 	.word	0xfffffffd
	.align		4
        /*0020*/ 	.word	0x00000000
	.align		4
        /*0024*/ 	.word	0xfffffffc


//--------------------- .nv.constant4             --------------------------
	.section	.nv.constant4,"a",@progbits
	.align	8
	.align		8
.nv.constant4:
        /*0000*/ 	.dword	__assertfail
	.align		8
        /*0008*/ 	.dword	__unnamed_1
	.align		8
        /*0010*/ 	.dword	__unnamed_2
	.align		8
        /*0018*/ 	.dword	_ZN40_INTERNAL_0efd642d_4_k_cu_2f07ff51_209524cuda3std3__45__cpo5beginE
	.align		8
        /*0020*/ 	.dword	_ZN40_INTERNAL_0efd642d_4_k_cu_2f07ff51_209524cuda3std3__45__cpo3endE
	.align		8
        /*0028*/ 	.dword	_ZN40_INTERNAL_0efd642d_4_k_cu_2f07ff51_209524cuda3std3__45__cpo6cbeginE
	.align		8
        /*0030*/ 	.dword	_ZN40_INTERNAL_0efd642d_4_k_cu_2f07ff51_209524cuda3std3__45__cpo4cendE
	.align		8
        /*0038*/ 	.dword	_ZN40_INTERNAL_0efd642d_4_k_cu_2f07ff51_209524cuda3std3__442_GLOBAL__N__0efd642d_4_k_cu_2f07ff51_209526ignoreE
	.align		8
        /*0040*/ 	.dword	_ZN40_INTERNAL_0efd642d_4_k_cu_2f07ff51_209524cuda3std3__419piecewise_constructE
	.align		8
        /*0048*/ 	.dword	_ZN40_INTERNAL_0efd642d_4_k_cu_2f07ff51_209524cuda3std3__48in_placeE
	.align		8
        /*0050*/ 	.dword	_ZN40_INTERNAL_0efd642d_4_k_cu_2f07ff51_209524cuda3std6ranges3__45__cpo4swapE
	.align		8
        /*0058*/ 	.dword	_ZN40_INTERNAL_0efd642d_4_k_cu_2f07ff51_209524cuda3std6ranges3__45__cpo9iter_moveE
	.align		8
        /*0060*/ 	.dword	_ZN40_INTERNAL_0efd642d_4_k_cu_2f07ff51_209524cute7productE
	.align		8
        /*0068*/ 	.dword	_ZN40_INTERNAL_0efd642d_4_k_cu_2f07ff51_209524cute1_E
	.align		8
        /*0070*/ 	.dword	$str$25
	.align		8
        /*0078*/ 	.dword	$str$26
	.align		8
        /*0080*/ 	.dword	$str$27
	.align		8
        /*0088*/ 	.dword	$str$28


//--------------------- .text._ZN7cutlass13device_kernelINS_4gemm6kernel13GemmUniversalIN4cute5tupleIJiiiiEEENS1_10collective13CollectiveMmaINS1_35MainloopSm100TmaUmmaWarpSpecializedILi17ELi2ELi4ENS5_IJNS4_1CILi1EEESB_SB_EEEEENS5_IJNSA_ILi64EEENSA_ILi128EEENSA_ILi32EEEEEENS_6half_tENS5_IJlSB_lEEESI_SJ_NS4_8TiledMMAINS4_8MMA_AtomIJNS4_20SM100_MMA_F16BF16_SSISI_SI_fLi64ELi128ELNS4_4UMMA5MajorE0ELSO_0ELNSN_7ScaleInE0ELSP_0EEEEEENS4_6LayoutISC_NS5_IJNSA_ILi0EEEST_ST_EEEEENS5_IJNS4_10UnderscoreESW_SW_EEEEENS4_13SM90_TMA_LOADENS4_14ComposedLayoutINS4_7SwizzleILi2ELi4ELi3EEENS4_18smem_ptr_flag_bitsILi16EEENSS_INS5_IJNSA_ILi8EEESG_EEENS5_IJSG_SB_EEEEEEEvNS4_8identityESZ_S19_vS1A_EENS_8epilogue10collective18CollectiveEpilogueINS1C_23Sm100TmaWarpSpecializedILi4ELi2ELi16ELb1ELb0EEEJSH_NS5_IJNSS_ISE_SB_EENSS_ISG_SB_EEEEESI_SJ_SI_SJ_NS1C_6fusion15FusionCallbacksIS1G_NS1K_17LinearCombinationISI_fSI_fLNS_15FloatRoundStyleE2EEESH_S1J_JEEENS4_5SM1004TMEM4LOAD26SM100_TMEM_LOAD_16dp256b4xESZ_S19_NS4_17SM75_U32x4_LDSM_NENS4_14SM90_TMA_STOREES19_NS4_17SM90_U32x4_STSM_NENS4_39AutoVectorizingCopyWithAssumedAlignmentILi128EEEEEEvvEEEEvNT_6ParamsE --------------------------
	.section	.text._ZN7cutlass13device_kernelINS_4gemm6kernel13GemmUniversalIN4cute5tupleIJiiiiEEENS1_10collective13CollectiveMmaINS1_35MainloopSm100TmaUmmaWarpSpecializedILi17ELi2ELi4ENS5_IJNS4_1CILi1EEESB_SB_EEEEENS5_IJNSA_ILi64EEENSA_ILi128EEENSA_ILi32EEEEEENS_6half_tENS5_IJlSB_lEEESI_SJ_NS4_8TiledMMAINS4_8MMA_AtomIJNS4_20SM100_MMA_F16BF16_SSISI_SI_fLi64ELi128ELNS4_4UMMA5MajorE0ELSO_0ELNSN_7ScaleInE0ELSP_0EEEEEENS4_6LayoutISC_NS5_IJNSA_ILi0EEEST_ST_EEEEENS5_IJNS4_10UnderscoreESW_SW_EEEEENS4_13SM90_TMA_LOADENS4_14ComposedLayoutINS4_7SwizzleILi2ELi4ELi3EEENS4_18smem_ptr_flag_bitsILi16EEENSS_INS5_IJNSA_ILi8EEESG_EEENS5_IJSG_SB_EEEEEEEvNS4_8identityESZ_S19_vS1A_EENS_8epilogue10collective18CollectiveEpilogueINS1C_23Sm100TmaWarpSpecializedILi4ELi2ELi16ELb1ELb0EEEJSH_NS5_IJNSS_ISE_SB_EENSS_ISG_SB_EEEEESI_SJ_SI_SJ_NS1C_6fusion15FusionCallbacksIS1G_NS1K_17LinearCombinationISI_fSI_fLNS_15FloatRoundStyleE2EEESH_S1J_JEEENS4_5SM1004TMEM4LOAD26SM100_TMEM_LOAD_16dp256b4xESZ_S19_NS4_17SM75_U32x4_LDSM_NENS4_14SM90_TMA_STOREES19_NS4_17SM90_U32x4_STSM_NENS4_39AutoVectorizingCopyWithAssumedAlignmentILi128EEEEEEvvEEEEvNT_6ParamsE,"ax",@progbits
	.align	128
.text._ZN7cutlass13device_kernelINS_4gemm6kernel13GemmUniversalIN4cute5tupleIJiiiiEEENS1_10collective13CollectiveMmaINS1_35MainloopSm100TmaUmmaWarpSpecializedILi17ELi2ELi4ENS5_IJNS4_1CILi1EEESB_SB_EEEEENS5_IJNSA_ILi64EEENSA_ILi128EEENSA_ILi32EEEEEENS_6half_tENS5_IJlSB_lEEESI_SJ_NS4_8TiledMMAINS4_8MMA_AtomIJNS4_20SM100_MMA_F16BF16_SSISI_SI_fLi64ELi128ELNS4_4UMMA5MajorE0ELSO_0ELNSN_7ScaleInE0ELSP_0EEEEEENS4_6LayoutISC_NS5_IJNSA_ILi0EEEST_ST_EEEEENS5_IJNS4_10UnderscoreESW_SW_EEEEENS4_13SM90_TMA_LOADENS4_14ComposedLayoutINS4_7SwizzleILi2ELi4ELi3EEENS4_18smem_ptr_flag_bitsILi16EEENSS_INS5_IJNSA_ILi8EEESG_EEENS5_IJSG_SB_EEEEEEEvNS4_8identityESZ_S19_vS1A_EENS_8epilogue10collective18CollectiveEpilogueINS1C_23Sm100TmaWarpSpecializedILi4ELi2ELi16ELb1ELb0EEEJSH_NS5_IJNSS_ISE_SB_EENSS_ISG_SB_EEEEESI_SJ_SI_SJ_NS1C_6fusion15FusionCallbacksIS1G_NS1K_17LinearCombinationISI_fSI_fLNS_15FloatRoundStyleE2EEESH_S1J_JEEENS4_5SM1004TMEM4LOAD26SM100_TMEM_LOAD_16dp256b4xESZ_S19_NS4_17SM75_U32x4_LDSM_NENS4_14SM90_TMA_STOREES19_NS4_17SM90_U32x4_STSM_NENS4_39AutoVectorizingCopyWithAssumedAlignmentILi128EEEEEEvvEEEEvNT_6ParamsE:
        .type           _ZN7cutlass13device_kernelINS_4gemm6kernel13GemmUniversalIN4cute5tupleIJiiiiEEENS1_10collective13CollectiveMmaINS1_35MainloopSm100TmaUmmaWarpSpecializedILi17ELi2ELi4ENS5_IJNS4_1CILi1EEESB_SB_EEEEENS5_IJNSA_ILi64EEENSA_ILi128EEENSA_ILi32EEEEEENS_6half_tENS5_IJlSB_lEEESI_SJ_NS4_8TiledMMAINS4_8MMA_AtomIJNS4_20SM100_MMA_F16BF16_SSISI_SI_fLi64ELi128ELNS4_4UMMA5MajorE0ELSO_0ELNSN_7ScaleInE0ELSP_0EEEEEENS4_6LayoutISC_NS5_IJNSA_ILi0EEEST_ST_EEEEENS5_IJNS4_10UnderscoreESW_SW_EEEEENS4_13SM90_TMA_LOADENS4_14ComposedLayoutINS4_7SwizzleILi2ELi4ELi3EEENS4_18smem_ptr_flag_bitsILi16EEENSS_INS5_IJNSA_ILi8EEESG_EEENS5_IJSG_SB_EEEEEEEvNS4_8identityESZ_S19_vS1A_EENS_8epilogue10collective18CollectiveEpilogueINS1C_23Sm100TmaWarpSpecializedILi4ELi2ELi16ELb1ELb0EEEJSH_NS5_IJNSS_ISE_SB_EENSS_ISG_SB_EEEEESI_SJ_SI_SJ_NS1C_6fusion15FusionCallbacksIS1G_NS1K_17LinearCombinationISI_fSI_fLNS_15FloatRoundStyleE2EEESH_S1J_JEEENS4_5SM1004TMEM4LOAD26SM100_TMEM_LOAD_16dp256b4xESZ_S19_NS4_17SM75_U32x4_LDSM_NENS4_14SM90_TMA_STOREES19_NS4_17SM90_U32x4_STSM_NENS4_39AutoVectorizingCopyWithAssumedAlignmentILi128EEEEEEvvEEEEvNT_6ParamsE,@function
        .size           _ZN7cutlass13device_kernelINS_4gemm6kernel13GemmUniversalIN4cute5tupleIJiiiiEEENS1_10collective13CollectiveMmaINS1_35MainloopSm100TmaUmmaWarpSpecializedILi17ELi2ELi4ENS5_IJNS4_1CILi1EEESB_SB_EEEEENS5_IJNSA_ILi64EEENSA_ILi128EEENSA_ILi32EEEEEENS_6half_tENS5_IJlSB_lEEESI_SJ_NS4_8TiledMMAINS4_8MMA_AtomIJNS4_20SM100_MMA_F16BF16_SSISI_SI_fLi64ELi128ELNS4_4UMMA5MajorE0ELSO_0ELNSN_7ScaleInE0ELSP_0EEEEEENS4_6LayoutISC_NS5_IJNSA_ILi0EEEST_ST_EEEEENS5_IJNS4_10UnderscoreESW_SW_EEEEENS4_13SM90_TMA_LOADENS4_14ComposedLayoutINS4_7SwizzleILi2ELi4ELi3EEENS4_18smem_ptr_flag_bitsILi16EEENSS_INS5_IJNSA_ILi8EEESG_EEENS5_IJSG_SB_EEEEEEEvNS4_8identityESZ_S19_vS1A_EENS_8epilogue10collective18CollectiveEpilogueINS1C_23Sm100TmaWarpSpecializedILi4ELi2ELi16ELb1ELb0EEEJSH_NS5_IJNSS_ISE_SB_EENSS_ISG_SB_EEEEESI_SJ_SI_SJ_NS1C_6fusion15FusionCallbacksIS1G_NS1K_17LinearCombinationISI_fSI_fLNS_15FloatRoundStyleE2EEESH_S1J_JEEENS4_5SM1004TMEM4LOAD26SM100_TMEM_LOAD_16dp256b4xESZ_S19_NS4_17SM75_U32x4_LDSM_NENS4_14SM90_TMA_STOREES19_NS4_17SM90_U32x4_STSM_NENS4_39AutoVectorizingCopyWithAssumedAlignmentILi128EEEEEEvvEEEEvNT_6ParamsE,(.L_x_216 - _ZN7cutlass13device_kernelINS_4gemm6kernel13GemmUniversalIN4cute5tupleIJiiiiEEENS1_10collective13CollectiveMmaINS1_35MainloopSm100TmaUmmaWarpSpecializedILi17ELi2ELi4ENS5_IJNS4_1CILi1EEESB_SB_EEEEENS5_IJNSA_ILi64EEENSA_ILi128EEENSA_ILi32EEEEEENS_6half_tENS5_IJlSB_lEEESI_SJ_NS4_8TiledMMAINS4_8MMA_AtomIJNS4_20SM100_MMA_F16BF16_SSISI_SI_fLi64ELi128ELNS4_4UMMA5MajorE0ELSO_0ELNSN_7ScaleInE0ELSP_0EEEEEENS4_6LayoutISC_NS5_IJNSA_ILi0EEEST_ST_EEEEENS5_IJNS4_10UnderscoreESW_SW_EEEEENS4_13SM90_TMA_LOADENS4_14ComposedLayoutINS4_7SwizzleILi2ELi4ELi3EEENS4_18smem_ptr_flag_bitsILi16EEENSS_INS5_IJNSA_ILi8EEESG_EEENS5_IJSG_SB_EEEEEEEvNS4_8identityESZ_S19_vS1A_EENS_8epilogue10collective18CollectiveEpilogueINS1C_23Sm100TmaWarpSpecializedILi4ELi2ELi16ELb1ELb0EEEJSH_NS5_IJNSS_ISE_SB_EENSS_ISG_SB_EEEEESI_SJ_SI_SJ_NS1C_6fusion15FusionCallbacksIS1G_NS1K_17LinearCombinationISI_fSI_fLNS_15FloatRoundStyleE2EEESH_S1J_JEEENS4_5SM1004TMEM4LOAD26SM100_TMEM_LOAD_16dp256b4xESZ_S19_NS4_17SM75_U32x4_LDSM_NENS4_14SM90_TMA_STOREES19_NS4_17SM90_U32x4_STSM_NENS4_39AutoVectorizingCopyWithAssumedAlignmentILi128EEEEEEvvEEEEvNT_6ParamsE)
        .other          _ZN7cutlass13device_kernelINS_4gemm6kernel13GemmUniversalIN4cute5tupleIJiiiiEEENS1_10collective13CollectiveMmaINS1_35MainloopSm100TmaUmmaWarpSpecializedILi17ELi2ELi4ENS5_IJNS4_1CILi1EEESB_SB_EEEEENS5_IJNSA_ILi64EEENSA_ILi128EEENSA_ILi32EEEEEENS_6half_tENS5_IJlSB_lEEESI_SJ_NS4_8TiledMMAINS4_8MMA_AtomIJNS4_20SM100_MMA_F16BF16_SSISI_SI_fLi64ELi128ELNS4_4UMMA5MajorE0ELSO_0ELNSN_7ScaleInE0ELSP_0EEEEEENS4_6LayoutISC_NS5_IJNSA_ILi0EEEST_ST_EEEEENS5_IJNS4_10UnderscoreESW_SW_EEEEENS4_13SM90_TMA_LOADENS4_14ComposedLayoutINS4_7SwizzleILi2ELi4ELi3EEENS4_18smem_ptr_flag_bitsILi16EEENSS_INS5_IJNSA_ILi8EEESG_EEENS5_IJSG_SB_EEEEEEEvNS4_8identityESZ_S19_vS1A_EENS_8epilogue10collective18CollectiveEpilogueINS1C_23Sm100TmaWarpSpecializedILi4ELi2ELi16ELb1ELb0EEEJSH_NS5_IJNSS_ISE_SB_EENSS_ISG_SB_EEEEESI_SJ_SI_SJ_NS1C_6fusion15FusionCallbacksIS1G_NS1K_17LinearCombinationISI_fSI_fLNS_15FloatRoundStyleE2EEESH_S1J_JEEENS4_5SM1004TMEM4LOAD26SM100_TMEM_LOAD_16dp256b4xESZ_S19_NS4_17SM75_U32x4_LDSM_NENS4_14SM90_TMA_STOREES19_NS4_17SM90_U32x4_STSM_NENS4_39AutoVectorizingCopyWithAssumedAlignmentILi128EEEEEEvvEEEEvNT_6ParamsE,@"STO_CUDA_ENTRY STV_DEFAULT"
_ZN7cutlass13device_kernelINS_4gemm6kernel13GemmUniversalIN4cute5tupleIJiiiiEEENS1_10collective13CollectiveMmaINS1_35MainloopSm100TmaUmmaWarpSpecializedILi17ELi2ELi4ENS5_IJNS4_1CILi1EEESB_SB_EEEEENS5_IJNSA_ILi64EEENSA_ILi128EEENSA_ILi32EEEEEENS_6half_tENS5_IJlSB_lEEESI_SJ_NS4_8TiledMMAINS4_8MMA_AtomIJNS4_20SM100_MMA_F16BF16_SSISI_SI_fLi64ELi128ELNS4_4UMMA5MajorE0ELSO_0ELNSN_7ScaleInE0ELSP_0EEEEEENS4_6LayoutISC_NS5_IJNSA_ILi0EEEST_ST_EEEEENS5_IJNS4_10UnderscoreESW_SW_EEEEENS4_13SM90_TMA_LOADENS4_14ComposedLayoutINS4_7SwizzleILi2ELi4ELi3EEENS4_18smem_ptr_flag_bitsILi16EEENSS_INS5_IJNSA_ILi8EEESG_EEENS5_IJSG_SB_EEEEEEEvNS4_8identityESZ_S19_vS1A_EENS_8epilogue10collective18CollectiveEpilogueINS1C_23Sm100TmaWarpSpecializedILi4ELi2ELi16ELb1ELb0EEEJSH_NS5_IJNSS_ISE_SB_EENSS_ISG_SB_EEEEESI_SJ_SI_SJ_NS1C_6fusion15FusionCallbacksIS1G_NS1K_17LinearCombinationISI_fSI_fLNS_15FloatRoundStyleE2EEESH_S1J_JEEENS4_5SM1004TMEM4LOAD26SM100_TMEM_LOAD_16dp256b4xESZ_S19_NS4_17SM75_U32x4_LDSM_NENS4_14SM90_TMA_STOREES19_NS4_17SM90_U32x4_STSM_NENS4_39AutoVectorizingCopyWithAssumedAlignmentILi128EEEEEEvvEEEEvNT_6ParamsE:
[----:B------:R-:W1:Y:S01]  /*0000*/  LDC R1, c[0x0][0x37c] ;  /* 0x0000df00ff017b82 */ /* 0x000e620000000800 */
[----:B------:R-:W2:Y:S01]  /*0010*/  S2R R72, SR_TID.X ;  /* 0x0000000000487919 */ /* 0x000ea20000002100 */
[----:B------:R-:W3:Y:S01]  /*0020*/  LDCU.64 UR4, c[0x0][0x890] ;  /* 0x00011200ff0477ac */ /* 0x000ee20008000a00 */
[----:B------:R-:W-:Y:S02]  /*0030*/  PRMT R59, RZ, 0x7610, R59 ;  /* 0x00007610ff3b7816 */ /* 0x000fe4000000003b */
[----:B------:R-:W-:Y:S01]  /*0040*/  ELECT P5, URZ, PT ;  /* 0x0000000000ff782f */ /* 0x000fe200038a0000 */
[----:B------:R-:W4:Y:S01]  /*0050*/  LDCU.64 UR46, c[0x0][0x358] ;  /* 0x00006b00ff2e77ac */ /* 0x000f220008000a00 */
[----:B---3--:R-:W-:-:S04]  /*0060*/  UISETP.NE.U32.AND UP0, UPT, UR4, URZ, UPT ;  /* 0x000000ff0400728c */ /* 0x008fc8000bf05070 */
[----:B------:R-:W-:Y:S01]  /*0070*/  UISETP.NE.AND.EX UP0, UPT, UR5, URZ, UPT, UP0 ;  /* 0x000000ff0500728c */ /* 0x000fe2000bf05300 */
[----:B--2---:R-:W-:-:S05]  /*0080*/  SHF.R.U32.HI R65, RZ, 0x5, R72 ;  /* 0x00000005ff417819 */ /* 0x004fca0000011648 */
[----:B------:R-:W2:Y:S02]  /*0090*/  SHFL.IDX PT, R0, R65, RZ, 0x1f ;  /* 0x00001fff41007589 */ /* 0x000ea400000e0000 */
[----:B--2---:R-:W-:Y:S01]  /*00a0*/  R2UR UR8, R0 ;  /* 0x00000000000872ca */ /* 0x004fe200000e0000 */
[----:B-1--4-:R-:W-:-:S14]  /*00b0*/  BRA.U UP0, `(.L_x_0) ;  /* 0x00000001002c7547 */ /* 0x012fdc000b800000 */
[----:B------:R-:W1:Y:S02]  /*00c0*/  LDCU.64 UR6, c[0x0][0x888] ;  /* 0x00011100ff0677ac */ /* 0x000e640008000a00 */
[----:B-1----:R-:W-:-:S04]  /*00d0*/  UISETP.NE.U32.AND UP0, UPT, UR6, URZ, UPT ;  /* 0x000000ff0600728c */ /* 0x002fc8000bf05070 */
[----:B------:R-:W-:-:S09]  /*00e0*/  UISETP.NE.AND.EX UP0, UPT, UR7, URZ, UPT, UP0 ;  /* 0x000000ff0700728c */ /* 0x000fd2000bf05300 */
[----:B------:R-:W-:Y:S05]  /*00f0*/  BRA.U !UP0, `(.L_x_1) ;  /* 0x0000000108107547 */ /* 0x000fea000b800000 */
[----:B------:R-:W1:Y:S02]  /*0100*/  LDC.64 R2, c[0x0][0x888] ;  /* 0x00022200ff027b82 */ /* 0x000e640000000a00 */
[----:B-1----:R1:W5:Y:S01]  /*0110*/  LDG.E R35, desc[UR46][R2.64] ;  /* 0x0000002e02237981 */ /* 0x002362000c1e1900 */
[----:B------:R-:W-:Y:S01]  /*0120*/  HFMA2 R59, -RZ, RZ, 0, 5.9604644775390625e-08 ;  /* 0x00000001ff3b7431 */ /* 0x000fe200000001ff */
[----:B------:R-:W-:Y:S05]  /*0130*/  BRA `(.L_x_0) ;  /* 0x00000000000c7947 */ /* 0x000fea0003800000 */
.L_x_1:
[----:B------:R-:W1:Y:S01]  /*0140*/  LDCU UR6, c[0x0][0x880] ;  /* 0x00011000ff0677ac */ /* 0x000e620008000800 */
[----:B------:R-:W-:Y:S01]  /*0150*/  HFMA2 R59, -RZ, RZ, 0, 5.9604644775390625e-08 ;  /* 0x00000001ff3b7431 */ /* 0x000fe200000001ff */
[----:B-1----:R-:W-:-:S07]  /*0160*/  MOV R35, UR6 ;  /* 0x0000000600237c02 */ /* 0x002fce0008000f00 */
.L_x_0:
[----:B------:R-:W2:Y:S02]  /*0170*/  LDCU.64 UR6, c[0x0][0x8b0] ;  /* 0x00011600ff0677ac */ /* 0x000ea40008000a00 */
[----:B--2---:R-:W-:-:S04]  /*0180*/  UISETP.NE.U32.AND UP0, UPT, UR6, URZ, UPT ;  /* 0x000000ff0600728c */ /* 0x004fc8000bf05070 */
[----:B------:R-:W-:-:S09]  /*0190*/  UISETP.NE.AND.EX UP0, UPT, UR7, URZ, UPT, UP0 ;  /* 0x000000ff0700728c */ /* 0x000fd2000bf05300 */
[----:B------:R-:W-:Y:S05]  /*01a0*/  BRA.U UP0, `(.L_x_2) ;  /* 0x0000000100247547 */ /* 0x000fea000b800000 */
[----:B------:R-:W2:Y:S02]  /*01b0*/  LDCU.64 UR6, c[0x0][0x8a8] ;  /* 0x00011500ff0677ac */ /* 0x000ea40008000a00 */
[----:B--2---:R-:W-:-:S04]  /*01c0*/  UISETP.NE.U32.AND UP0, UPT, UR6, URZ, UPT ;  /* 0x000000ff0600728c */ /* 0x004fc8000bf05070 */
[----:B------:R-:W-:-:S09]  /*01d0*/  UISETP.NE.AND.EX UP0, UPT, UR7, URZ, UPT, UP0 ;  /* 0x000000ff0700728c */ /* 0x000fd2000bf05300 */
[----:B------:R-:W-:Y:S05]  /*01e0*/  BRA.U !UP0, `(.L_x_3) ;  /* 0x00000001080c7547 */ /* 0x000fea000b800000 */
[----:B-1----:R-:W1:Y:S02]  /*01f0*/  LDC.64 R2, c[0x0][0x8a8] ;  /* 0x00022a00ff027b82 */ /* 0x002e640000000a00 */
[----:B-1----:R2:W5:Y:S01]  /*0200*/  LDG.E R33, desc[UR46][R2.64] ;  /* 0x0000002e02217981 */ /* 0x002562000c1e1900 */
[----:B------:R-:W-:Y:S05]  /*0210*/  BRA `(.L_x_2) ;  /* 0x0000000000087947 */ /* 0x000fea0003800000 */
.L_x_3:
[----:B------:R-:W2:Y:S02]  /*0220*/  LDCU UR6, c[0x0][0x8a0] ;  /* 0x00011400ff0677ac */ /* 0x000ea40008000800 */
[----:B--2---:R-:W-:Y:S02]  /*0230*/  MOV R33, UR6 ;  /* 0x0000000600217c02 */ /* 0x004fe40008000f00 */
.L_x_2:
[----:B------:R-:W-:Y:S01]  /*0240*/  IMAD.U32 R0, RZ, RZ, UR8 ;  /* 0x00000008ff007e24 */ /* 0x000fe2000f8e00ff */
[----:B------:R-:W-:Y:S04]  /*0250*/  BSSY.RECONVERGENT B0, `(.L_x_4) ;  /* 0x000000c000007945 */ /* 0x000fe80003800200 */
[C---:B------:R-:W-:Y:S02]  /*0260*/  ISETP.NE.OR P1, PT, R0.reuse, 0x1, !P5 ;  /* 0x000000010000780c */ /* 0x040fe40006f25670 */
[----:B------:R-:W-:-:S11]  /*0270*/  ISETP.NE.OR P0, PT, R0, 0x3, !P5 ;  /* 0x000000030000780c */ /* 0x000fd60006f05670 */
[----:B------:R-:W-:Y:S05]  /*0280*/  @P1 BRA `(.L_x_5) ;  /* 0x0000000000201947 */ /* 0x000fea0003800000 */
[----:B------:R-:W3:Y:S02]  /*0290*/  LDCU.64 UR6, c[0x0][0x348] ;  /* 0x00006900ff0677ac */ /* 0x000ee40008000a00 */
[----:B---3--:R-:W-:Y:S02]  /*02a0*/  UIADD3 UR10, UP1, UPT, UR6, 0x80, URZ ;  /* 0x00000080060a7890 */ /* 0x008fe4000ff3e0ff */
[----:B------:R-:W-:Y:S02]  /*02b0*/  UIADD3 UR6, UP0, UPT, UR6, 0x180, URZ ;  /* 0x0000018006067890 */ /* 0x000fe4000ff1e0ff */
[----:B------:R-:W-:Y:S02]  /*02c0*/  UIADD3.X UR11, UPT, UPT, URZ, UR7, URZ, UP1, !UPT ;  /* 0x00000007ff0b7290 */ /* 0x000fe40008ffe4ff */
[----:B------:R-:W-:-:S07]  /*02d0*/  UIADD3.X UR7, UPT, UPT, URZ, UR7, URZ, UP0, !UPT ;  /* 0x00000007ff077290 */ /* 0x000fce00087fe4ff */
[----:B------:R3:W-:Y:S02]  /*02e0*/  UTMACCTL.PF [UR10] ;  /* 0x000000000a0079b9 */ /* 0x0007e40008040000 */
[----:B------:R3:W-:Y:S02]  /*02f0*/  UTMACCTL.PF [UR6] ;  /* 0x00000000060079b9 */ /* 0x0007e40008040000 */
[----:B---3--:R-:W-:Y:S01]  /*0300*/  NOP ;  /* 0x0000000000007918 */ /* 0x008fe20000000000 */
.L_x_5:
[----:B------:R-:W-:Y:S05]  /*0310*/  BSYNC.RECONVERGENT B0 ;  /* 0x0000000000007941 */ /* 0x000fea0003800200 */
.L_x_4:
[----:B------:R-:W-:Y:S04]  /*0320*/  BSSY.RECONVERGENT B0, `(.L_x_6) ;  /* 0x000000a000007945 */ /* 0x000fe80003800200 */
        /* <DEDUP_REMOVED lines=9> */
.L_x_7:
[----:B------:R-:W-:Y:S05]  /*03c0*/  BSYNC.RECONVERGENT B0 ;  /* 0x0000000000007941 */ /* 0x000fea0003800200 */
.L_x_6:
[----:B------:R-:W3:Y:S01]  /*03d0*/  LDCU.64 UR6, c[0x0][0x888] ;  /* 0x00011100ff0677ac */ /* 0x000ee20008000a00 */
[----:B------:R-:W-:Y:S02]  /*03e0*/  UISETP.EQ.U32.AND UP1, UPT, UR4, URZ, UPT ;  /* 0x000000ff0400728c */ /* 0x000fe4000bf22070 */
[----:B------:R-:W-:Y:S02]  /*03f0*/  UPLOP3.LUT UP2, UPT, UPT, UPT, UPT, 0x80, 0x8 ;  /* 0x000000000008789c */ /* 0x000fe40003f4f070 */
[----:B---3--:R-:W-:-:S04]  /*0400*/  UISETP.NE.U32.AND UP0, UPT, UR6, URZ, UPT ;  /* 0x000000ff0600728c */ /* 0x008fc8000bf05070 */
[----:B------:R-:W-:-:S04]  /*0410*/  UISETP.NE.AND.EX UP0, UPT, UR7, URZ, UPT, UP0 ;  /* 0x000000ff0700728c */ /* 0x000fc8000bf05300 */
[----:B------:R-:W-:-:S04]  /*0420*/  UISETP.EQ.OR.EX UP3, UPT, UR5, URZ, !UP0, UP1 ;  /* 0x000000ff0500728c */ /* 0x000fc8000c762710 */
[----:B------:R-:W-:-:S05]  /*0430*/  UP2UR UR50, UPR, URZ, 0x8 ;  /* 0x00000008ff327883 */ /* 0x000fca0008000000 */
[----:B------:R-:W-:Y:S07]  /*0440*/  BRA.U !UP3, `(.L_x_8) ;  /* 0x000000010b207547 */ /* 0x000fee000b800000 */
[----:B------:R-:W-:Y:S01]  /*0450*/  UISETP.NE.U32.AND UP2, UPT, UR4, URZ, UPT ;  /* 0x000000ff0400728c */ /* 0x000fe2000bf45070 */
[----:B-----5:R-:W-:Y:S01]  /*0460*/  FSETP.NEU.AND P0, PT, R35, RZ, PT ;  /* 0x000000ff2300720b */ /* 0x020fe20003f0d000 */
[----:B------:R-:W-:Y:S02]  /*0470*/  USEL UR4, URZ, 0xffffffff, UP0 ;  /* 0xffffffffff047887 */ /* 0x000fe40008000000 */
[----:B------:R-:W-:-:S10]  /*0480*/  UISETP.NE.AND.EX UP2, UPT, UR5, URZ, UPT, UP2 ;  /* 0x000000ff0500728c */ /* 0x000fd4000bf45320 */
[----:B------:R-:W-:Y:S01]  /*0490*/  VOTEU.ANY UP1, P0 ;  /* 0x0000000000ff7886 */ /* 0x000fe20000020100 */
[----:B------:R-:W-:-:S04]  /*04a0*/  @!UP2 USEL UR4, URZ, 0xffffffff, UP1 ;  /* 0xffffffffff04a887 */ /* 0x000fc80008800000 */
[----:B------:R-:W-:-:S04]  /*04b0*/  ULOP3.LUT UR4, UR4, 0x1, URZ, 0xc0, !UPT ;  /* 0x0000000104047892 */ /* 0x000fc8000f8ec0ff */
[----:B------:R-:W-:-:S11]  /*04c0*/  UISETP.NE.U32.AND UP2, UPT, UR4, 0x1, UPT ;  /* 0x000000010400788c */ /* 0x000fd6000bf45070 */
.L_x_8:
[----:B-12---:R-:W1:Y:S01]  /*04d0*/  SHFL.IDX PT, R2, R65, RZ, 0x1f ;  /* 0x00001fff41027589 */ /* 0x006e6200000e0000 */
[----:B------:R-:W-:-:S04]  /*04e0*/  UISETP.NE.AND UP1, UPT, UR8, 0x2, UPT ;  /* 0x000000020800788c */ /* 0x000fc8000bf25270 */
[----:B------:R-:W-:Y:S01]  /*04f0*/  USEL UR6, URZ, 0x1, UP1 ;  /* 0x00000001ff067887 */ /* 0x000fe20008800000 */
[----:B-1----:R-:W-:-:S13]  /*0500*/  ISETP.NE.AND P0, PT, R2, RZ, PT ;  /* 0x000000ff0200720c */ /* 0x002fda0003f05270 */
[----:B------:R-:W-:Y:S05]  /*0510*/  @P0 BRA `(.L_x_9) ;  /* 0x0000000000bc0947 */ /* 0x000fea0003800000 */
[----:B------:R-:W-:Y:S01]  /*0520*/  ELECT P0, URZ, PT ;  /* 0x0000000000ff782f */ /* 0x000fe20003800000 */
[----:B------:R-:W-:-:S12]  /*0530*/  BSSY.RECONVERGENT B0, `(.L_x_9) ;  /* 0x000002d000007945 */ /* 0x000fd80003800200 */
[----:B------:R-:W-:Y:S05]  /*0540*/  @!P0 BRA `(.L_x_10) ;  /* 0x0000000000ac8947 */ /* 0x000fea0003800000 */
[----:B------:R-:W1:Y:S01]  /*0550*/  S2UR UR5, SR_CgaCtaId ;  /* 0x00000000000579c3 */ /* 0x000e620000008800 */
[----:B------:R-:W-:Y:S01]  /*0560*/  UMOV UR7, 0x400 ;  /* 0x0000040000077882 */ /* 0x000fe20000000000 */
[----:B------:R-:W-:Y:S02]  /*0570*/  UMOV UR4, 0x1 ;  /* 0x0000000100047882 */ /* 0x000fe40000000000 */
[----:B------:R-:W-:-:S04]  /*0580*/  UIADD3 UR10, UPT, UPT, -UR4, 0x100000, URZ ;  /* 0x00100000040a7890 */ /* 0x000fc8000fffe1ff */
[----:B------:R-:W-:Y:S02]  /*0590*/  USHF.L.U32 UR11, UR10, 0xb, URZ ;  /* 0x0000000b0a0b7899 */ /* 0x000fe400080006ff */
[----:B------:R-:W-:Y:S02]  /*05a0*/  USHF.L.U32 UR10, UR10, 0x1, URZ ;  /* 0x000000010a0a7899 */ /* 0x000fe400080006ff */
[----:B-1----:R-:W-:Y:S01]  /*05b0*/  ULEA UR5, UR5, UR7, 0x18 ;  /* 0x0000000705057291 */ /* 0x002fe2000f8ec0ff */
[----:B------:R-:W1:Y:S11]  /*05c0*/  FENCE.VIEW.ASYNC.S ;  /* 0x00000000000073c6 */ /* 0x000e760000000000 */
[----:B-1----:R1:W2:Y:S01]  /*05d0*/  SYNCS.EXCH.64 URZ, [UR5], UR10 ;  /* 0x0000000a05ff75b2 */ /* 0x0022a20008000100 */
[----:B------:R1:W3:Y:S01]  /*05e0*/  SYNCS.EXCH.64 URZ, [UR5+0x88], UR10 ;  /* 0x0000880a05ff75b2 */ /* 0x0002e20008000100 */
[----:B------:R1:W4:Y:S01]  /*05f0*/  SYNCS.EXCH.64 URZ, [UR5+0x8], UR10 ;  /* 0x0000080a05ff75b2 */ /* 0x0003220008000100 */
[----:B------:R1:W1:Y:S01]  /*0600*/  SYNCS.EXCH.64 URZ, [UR5+0x90], UR10 ;  /* 0x0000900a05ff75b2 */ /* 0x0002620008000100 */
        /* <DEDUP_REMOVED lines=30> */
[----:B--234-:R-:W-:Y:S01]  /*07f0*/  NOP ;  /* 0x0000000000007918 */ /* 0x01cfe20000000000 */
.L_x_10:
[----:B-1----:R-:W-:Y:S05]  /*0800*/  BSYNC.RECONVERGENT B0 ;  /* 0x0000000000007941 */ /* 0x002fea0003800200 */
.L_x_9:
[----:B------:R-:W1:Y:S01]  /*0810*/  SHFL.IDX PT, R2, R65, RZ, 0x1f ;  /* 0x00001fff41027589 */ /* 0x000e6200000e0000 */
[----:B------:R-:W-:Y:S01]  /*0820*/  NOP ;  /* 0x0000000000007918 */ /* 0x000fe20000000000 */
[----:B-1----:R-:W-:-:S13]  /*0830*/  ISETP.NE.AND P0, PT, R2, 0x1, PT ;  /* 0x000000010200780c */ /* 0x002fda0003f05270 */
[----:B------:R-:W-:Y:S05]  /*0840*/  @P0 BRA `(.L_x_11) ;  /* 0x0000000000580947 */ /* 0x000fea0003800000 */
[----:B------:R-:W1:Y:S01]  /*0850*/  S2UR UR7, SR_CgaCtaId ;  /* 0x00000000000779c3 */ /* 0x000e620000008800 */
[----:B------:R-:W-:Y:S01]  /*0860*/  UMOV UR9, 0x400 ;  /* 0x0000040000097882 */ /* 0x000fe20000000000 */
[----:B------:R-:W-:Y:S01]  /*0870*/  UMOV UR5, 0x20 ;  /* 0x0000002000057882 */ /* 0x000fe20000000000 */
[----:B------:R-:W-:Y:S01]  /*0880*/  UMOV UR4, 0x80 ;  /* 0x0000008000047882 */ /* 0x000fe20000000000 */
[----:B------:R-:W-:-:S04]  /*0890*/  UIADD3 UR10, UPT, UPT, -UR5, 0x100000, URZ ;  /* 0x00100000050a7890 */ /* 0x000fc8000fffe1ff */
[----:B------:R-:W-:Y:S02]  /*08a0*/  USHF.L.U32 UR11, UR10, 0xb, URZ ;  /* 0x0000000b0a0b7899 */ /* 0x000fe400080006ff */
[----:B------:R-:W-:Y:S02]  /*08b0*/  USHF.L.U32 UR10, UR10, 0x1, URZ ;  /* 0x000000010a0a7899 */ /* 0x000fe400080006ff */
[----:B------:R-:W-:-:S04]  /*08c0*/  UIADD3 UR4, UPT, UPT, -UR4, 0x100000, URZ ;  /* 0x0010000004047890 */ /* 0x000fc8000fffe1ff */
[----:B------:R-:W-:Y:S02]  /*08d0*/  USHF.L.U32 UR5, UR4, 0xb, URZ ;  /* 0x0000000b04057899 */ /* 0x000fe400080006ff */
[----:B------:R-:W-:Y:S01]  /*08e0*/  USHF.L.U32 UR4, UR4, 0x1, URZ ;  /* 0x0000000104047899 */ /* 0x000fe200080006ff */
[----:B------:R-:W-:Y:S01]  /*08f0*/  ELECT P0, URZ, PT ;  /* 0x0000000000ff782f */ /* 0x000fe20003800000 */
[----:B-1----:R-:W-:Y:S01]  /*0900*/  ULEA UR7, UR7, UR9, 0x18 ;  /* 0x0000000907077291 */ /* 0x002fe2000f8ec0ff */
[----:B------:R-:W1:Y:S11]  /*0910*/  FENCE.VIEW.ASYNC.S ;  /* 0x00000000000073c6 */ /* 0x000e760000000000 */
[----:B-1----:R1:W2:Y:S01]  /*0920*/  SYNCS.EXCH.64 URZ, [UR7+0x110], UR10 ;  /* 0x0001100a07ff75b2 */ /* 0x0022a20008000100 */
[----:B------:R1:W3:Y:S01]  /*0930*/  SYNCS.EXCH.64 URZ, [UR7+0x130], UR4 ;  /* 0x0001300407ff75b2 */ /* 0x0002e20008000100 */
[----:B------:R1:W4:Y:S01]  /*0940*/  SYNCS.EXCH.64 URZ, [UR7+0x118], UR10 ;  /* 0x0001180a07ff75b2 */ /* 0x0003220008000100 */
[----:B------:R1:W1:Y:S01]  /*0950*/  SYNCS.EXCH.64 URZ, [UR7+0x138], UR4 ;  /* 0x0001380407ff75b2 */ /* 0x0002620008000100 */
[----:B------:R1:W1:Y:S01]  /*0960*/  SYNCS.EXCH.64 URZ, [UR7+0x120], UR10 ;  /* 0x0001200a07ff75b2 */ /* 0x0002620008000100 */
[----:B------:R1:W1:Y:S01]  /*0970*/  SYNCS.EXCH.64 URZ, [UR7+0x140], UR4 ;  /* 0x0001400407ff75b2 */ /* 0x0002620008000100 */
[----:B------:R1:W1:Y:S01]  /*0980*/  SYNCS.EXCH.64 URZ, [UR7+0x128], UR10 ;  /* 0x0001280a07ff75b2 */ /* 0x0002620008000100 */
[----:B------:R1:W1:Y:S01]  /*0990*/  SYNCS.EXCH.64 URZ, [UR7+0x148], UR4 ;  /* 0x0001480407ff75b2 */ /* 0x0002620008000100 */
[----:B------:R-:W-:Y:S01]  /*09a0*/  NOP ;  /* 0x0000000000007918 */ /* 0x000fe20000000000 */
.L_x_11:
[----:B------:R-:W2:Y:S01]  /*09b0*/  SHFL.IDX PT, R2, R65, RZ, 0x1f ;  /* 0x00001fff41027589 */ /* 0x000ea200000e0000 */
[----:B------:R-:W-:Y:S01]  /*09c0*/  NOP ;  /* 0x0000000000007918 */ /* 0x000fe20000000000 */
[----:B--2---:R-:W-:-:S13]  /*09d0*/  ISETP.NE.AND P0, PT, R2, 0x3, PT ;  /* 0x000000030200780c */ /* 0x004fda0003f05270 */
[----:B------:R-:W-:Y:S05]  /*09e0*/  @P0 BRA `(.L_x_12) ;  /* 0x0000000000300947 */ /* 0x000fea0003800000 */
[----:B-1----:R-:W1:Y:S01]  /*09f0*/  S2UR UR5, SR_CgaCtaId ;  /* 0x00000000000579c3 */ /* 0x002e620000008800 */
[----:B------:R-:W-:Y:S01]  /*0a00*/  UMOV UR7, 0x400 ;  /* 0x0000040000077882 */ /* 0x000fe20000000000 */
[----:B------:R-:W-:Y:S01]  /*0a10*/  UMOV UR4, 0x20 ;  /* 0x0000002000047882 */ /* 0x000fe20000000000 */
[----:B------:R-:W-:Y:S01]  /*0a20*/  ELECT P0, URZ, PT ;  /* 0x0000000000ff782f */ /* 0x000fe20003800000 */
[----:B------:R-:W-:-:S04]  /*0a30*/  UIADD3 UR10, UPT, UPT, -UR4, 0x100000, URZ ;  /* 0x00100000040a7890 */ /* 0x000fc8000fffe1ff */
[----:B------:R-:W-:Y:S02]  /*0a40*/  USHF.L.U32 UR11, UR10, 0xb, URZ ;  /* 0x0000000b0a0b7899 */ /* 0x000fe400080006ff */
[----:B------:R-:W-:Y:S02]  /*0a50*/  USHF.L.U32 UR10, UR10, 0x1, URZ ;  /* 0x000000010a0a7899 */ /* 0x000fe400080006ff */
[----:B-1----:R-:W-:Y:S01]  /*0a60*/  ULEA UR5, UR5, UR7, 0x18 ;  /* 0x0000000705057291 */ /* 0x002fe2000f8ec0ff */
[----:B------:R-:W1:Y:S11]  /*0a70*/  FENCE.VIEW.ASYNC.S ;  /* 0x00000000000073c6 */ /* 0x000e760000000000 */
[----:B-1----:R2:W1:Y:S01]  /*0a80*/  SYNCS.EXCH.64 URZ, [UR5+0x150], UR10 ;  /* 0x0001500a05ff75b2 */ /* 0x0024620008000100 */
[----:B------:R2:W1:Y:S02]  /*0a90*/  SYNCS.EXCH.64 URZ, [UR5+0x158], UR10 ;  /* 0x0001580a05ff75b2 */ /* 0x0004640008000100 */
[----:B--2---:R-:W-:Y:S01]  /*0aa0*/  NOP ;  /* 0x0000000000007918 */ /* 0x004fe20000000000 */
.L_x_12:
[----:B------:R-:W2:Y:S01]  /*0ab0*/  SHFL.IDX PT, R2, R65, RZ, 0x1f ;  /* 0x00001fff41027589 */ /* 0x000ea200000e0000 */
[----:B------:R-:W-:Y:S01]  /*0ac0*/  NOP ;  /* 0x0000000000007918 */ /* 0x000fe20000000000 */
[----:B--2---:R-:W-:-:S13]  /*0ad0*/  ISETP.NE.AND P0, PT, R2, 0x4, PT ;  /* 0x000000040200780c */ /* 0x004fda0003f05270 */
[----:B------:R-:W-:Y:S05]  /*0ae0*/  @P0 BRA `(.L_x_13) ;  /* 0x00000000004c0947 */ /* 0x000fea0003800000 */
[----:B-1----:R-:W1:Y:S01]  /*0af0*/  S2UR UR5, SR_CgaCtaId ;  /* 0x00000000000579c3 */ /* 0x002e620000008800 */
[----:B------:R-:W-:Y:S01]  /*0b00*/  UMOV UR9, 0x100 ;  /* 0x0000010000097882 */ /* 0x000fe20000000000 */
[----:B------:R-:W-:Y:S01]  /*0b10*/  UMOV UR7, 0x400 ;  /* 0x0000040000077882 */ /* 0x000fe20000000000 */
[----:B------:R-:W-:Y:S01]  /*0b20*/  USEL UR9, UR9, 0xe0, UP2 ;  /* 0x000000e009097887 */ /* 0x000fe20009000000 */
[----:B------:R-:W-:Y:S01]  /*0b30*/  UMOV UR4, 0x1 ;  /* 0x0000000100047882 */ /* 0x000fe20000000000 */
[----:B------:R-:W-:Y:S01]  /*0b40*/  ELECT P0, URZ, PT ;  /* 0x0000000000ff782f */ /* 0x000fe20003800000 */
[----:B------:R-:W-:-:S04]  /*0b50*/  UIADD3 UR10, UPT, UPT, -UR4, 0x100000, URZ ;  /* 0x00100000040a7890 */ /* 0x000fc8000fffe1ff */
[----:B------:R-:W-:Y:S02]  /*0b60*/  USHF.L.U32 UR11, UR10, 0xb, URZ ;  /* 0x0000000b0a0b7899 */ /* 0x000fe400080006ff */
[----:B------:R-:W-:Y:S02]  /*0b70*/  USHF.L.U32 UR10, UR10, 0x1, URZ ;  /* 0x000000010a0a7899 */ /* 0x000fe400080006ff */
[----:B------:R-:W-:-:S04]  /*0b80*/  UIADD3 UR12, UPT, UPT, -UR9, 0x100000, URZ ;  /* 0x00100000090c7890 */ /* 0x000fc8000fffe1ff */
[----:B------:R-:W-:Y:S02]  /*0b90*/  USHF.L.U32 UR13, UR12, 0xb, URZ ;  /* 0x0000000b0c0d7899 */ /* 0x000fe400080006ff */
[----:B------:R-:W-:Y:S02]  /*0ba0*/  USHF.L.U32 UR12, UR12, 0x1, URZ ;  /* 0x000000010c0c7899 */ /* 0x000fe400080006ff */
[----:B-1----:R-:W-:Y:S01]  /*0bb0*/  ULEA UR5, UR5, UR7, 0x18 ;  /* 0x0000000705057291 */ /* 0x002fe2000f8ec0ff */
[----:B------:R-:W1:Y:S11]  /*0bc0*/  FENCE.VIEW.ASYNC.S ;  /* 0x00000000000073c6 */ /* 0x000e760000000000 */
[----:B-1----:R2:W1:Y:S01]  /*0bd0*/  SYNCS.EXCH.64 URZ, [UR5+0x160], UR10 ;  /* 0x0001600a05ff75b2 */ /* 0x0024620008000100 */
[----:B------:R2:W1:Y:S01]  /*0be0*/  SYNCS.EXCH.64 URZ, [UR5+0x170], UR12 ;  /* 0x0001700c05ff75b2 */ /* 0x0004620008000100 */
[----:B------:R2:W1:Y:S01]  /*0bf0*/  SYNCS.EXCH.64 URZ, [UR5+0x168], UR10 ;  /* 0x0001680a05ff75b2 */ /* 0x0004620008000100 */
[----:B------:R2:W1:Y:S02]  /*0c00*/  SYNCS.EXCH.64 URZ, [UR5+0x178], UR12 ;  /* 0x0001780c05ff75b2 */ /* 0x0004640008000100 */
[----:B--2---:R-:W-:Y:S01]  /*0c10*/  NOP ;  /* 0x0000000000007918 */ /* 0x004fe20000000000 */
.L_x_13:
[----:B------:R-:W2:Y:S01]  /*0c20*/  SHFL.IDX PT, R2, R65, RZ, 0x1f ;  /* 0x00001fff41027589 */ /* 0x000ea200000e0000 */
[----:B------:R-:W-:Y:S01]  /*0c30*/  NOP ;  /* 0x0000000000007918 */ /* 0x000fe20000000000 */
[----:B--2---:R-:W-:-:S13]  /*0c40*/  ISETP.NE.AND P0, PT, R2, 0x5, PT ;  /* 0x000000050200780c */ /* 0x004fda0003f05270 */
[----:B------:R-:W-:Y:S05]  /*0c50*/  @P0 BRA `(.L_x_14) ;  /* 0x0000000000580947 */ /* 0x000fea0003800000 */
[----:B-1----:R-:W1:Y:S01]  /*0c60*/  S2UR UR7, SR_CgaCtaId ;  /* 0x00000000000779c3 */ /* 0x002e620000008800 */
        /* <DEDUP_REMOVED lines=12> */
[----:B-1----:R2:W1:Y:S01]  /*0d30*/  SYNCS.EXCH.64 URZ, [UR7+0x180], UR10 ;  /* 0x0001800a07ff75b2 */ /* 0x0024620008000100 */
[----:B------:R2:W1:Y:S01]  /*0d40*/  SYNCS.EXCH.64 URZ, [UR7+0x1a0], UR4 ;  /* 0x0001a00407ff75b2 */ /* 0x0004620008000100 */
[----:B------:R2:W1:Y:S01]  /*0d50*/  SYNCS.EXCH.64 URZ, [UR7+0x188], UR10 ;  /* 0x0001880a07ff75b2 */ /* 0x0004620008000100 */
[----:B------:R2:W1:Y:S01]  /*0d60*/  SYNCS.EXCH.64 URZ, [UR7+0x1a8], UR4 ;  /* 0x0001a80407ff75b2 */ /* 0x0004620008000100 */
[----:B------:R2:W1:Y:S01]  /*0d70*/  SYNCS.EXCH.64 URZ, [UR7+0x190], UR10 ;  /* 0x0001900a07ff75b2 */ /* 0x0004620008000100 */
[----:B------:R2:W1:Y:S01]  /*0d80*/  SYNCS.EXCH.64 URZ, [UR7+0x1b0], UR4 ;  /* 0x0001b00407ff75b2 */ /* 0x0004620008000100 */
[----:B------:R2:W1:Y:S01]  /*0d90*/  SYNCS.EXCH.64 URZ, [UR7+0x198], UR10 ;  /* 0x0001980a07ff75b2 */ /* 0x0004620008000100 */
[----:B------:R2:W1:Y:S02]  /*0da0*/  SYNCS.EXCH.64 URZ, [UR7+0x1b8], UR4 ;  /* 0x0001b80407ff75b2 */ /* 0x0004640008000100 */
[----:B--2---:R-:W-:Y:S01]  /*0db0*/  NOP ;  /* 0x0000000000007918 */ /* 0x004fe20000000000 */
.L_x_14:
        /* <DEDUP_REMOVED lines=18> */
.L_x_15:
[----:B-1----:R-:W1:Y:S01]  /*0ee0*/  S2UR UR5, SR_CTAID.X ;  /* 0x00000000000579c3 */ /* 0x002e620000002500 */
[----:B------:R-:W-:-:S05]  /*0ef0*/  CS2R.32 R60, SR_CgaSize ;  /* 0x00000000003c7805 */ /* 0x000fca0000008a00 */
[----:B------:R-:W-:-:S05]  /*0f00*/  IMAD R60, R60, -0xa0, RZ ;  /* 0xffffff603c3c7824 */ /* 0x000fca00078e02ff */
[----:B------:R-:W-:-:S14]  /*0f10*/  R2UR UR9, R60 ;  /* 0x000000003c0972ca */ /* 0x000fdc00000e0000 */
[----:B------:R-:W2:Y:S01]  /*0f20*/  LDCU UR9, c[0x0][UR9+0x2b0] ;  /* 0x00005600090977ac */ /* 0x000ea20008000800 */
[----:B------:R-:W-:Y:S01]  /*0f30*/  NOP ;  /* 0x0000000000007918 */ /* 0x000fe20000000000 */
[----:B------:R-:W-:-:S05]  /*0f40*/  CS2R.32 R60, SR_CgaSize ;  /* 0x00000000003c7805 */ /* 0x000fca0000008a00 */
[----:B------:R-:W-:-:S05]  /*0f50*/  IMAD R60, R60, -0xa0, RZ ;  /* 0xffffff603c3c7824 */ /* 0x000fca00078e02ff */
[----:B------:R-:W-:-:S14]  /*0f60*/  R2UR UR7, R60 ;  /* 0x000000003c0772ca */ /* 0x000fdc00000e0000 */
[----:B------:R-:W3:Y:S01]  /*0f70*/  LDCU UR7, c[0x0][UR7+0x2b4] ;  /* 0x00005680070777ac */ /* 0x000ee20008000800 */
[----:B------:R-:W4:Y:S08]  /*0f80*/  S2UR UR4, SR_CTAID.Y ;  /* 0x00000000000479c3 */ /* 0x000f300000002600 */
[----:B------:R-:W3:Y:S01]  /*0f90*/  LDC R9, c[0x0][0xb24] ;  /* 0x0002c900ff097b82 */ /* 0x000ee20000000800 */
[----:B-1----:R-:W-:-:S02]  /*0fa0*/  I2FP.F32.U32 R4, UR5 ;  /* 0x0000000500047c45 */ /* 0x002fc40008201000 */
[----:B------:R-:W-:-:S05]  /*0fb0*/  CS2R.32 R5, SR_CgaSize ;  /* 0x0000000000057805 */ /* 0x000fca0000008a00 */
[----:B------:R-:W-:-:S06]  /*0fc0*/  IMAD R5, R5, -0xa0, RZ ;  /* 0xffffff6005057824 */ /* 0x000fcc00078e02ff */
[----:B------:R-:W1:Y:S01]  /*0fd0*/  LDC R5, c[0x0][R5+0x2a0] ;  /* 0x0000a80005057b82 */ /* 0x000e620000000800 */
[----:B------:R-:W-:Y:S01]  /*0fe0*/  MOV R21, UR5 ;  /* 0x0000000500157c02 */ /* 0x000fe20008000f00 */
[----:B--2---:R-:W-:Y:S01]  /*0ff0*/  FMUL R4, R4, UR9 ;  /* 0x0000000904047c20 */ /* 0x004fe20008400000 */
[----:B----4-:R-:W-:Y:S02]  /*1000*/  I2FP.F32.U32 R2, UR4 ;  /* 0x0000000400027c45 */ /* 0x010fe40008201000 */
[----:B------:R-:W-:-:S05]  /*1010*/  CS2R.32 R3, SR_CgaSize ;  /* 0x0000000000037805 */ /* 0x000fca0000008a00 */
[----:B------:R-:W-:-:S06]  /*1020*/  IMAD R3, R3, -0xa0, RZ ;  /* 0xffffff6003037824 */ /* 0x000fcc00078e02ff */
[----:B------:R-:W2:Y:S01]  /*1030*/  LDC R3, c[0x0][R3+0x2a4] ;  /* 0x0000a90003037b82 */ /* 0x000ea20000000800 */
[----:B------:R-:W4:Y:S01]  /*1040*/  F2I.U32.TRUNC.NTZ R60, R4 ;  /* 0x00000004003c7305 */ /* 0x000f22000020f000 */
[----:B------:R-:W-:Y:S01]  /*1050*/  MOV R20, UR4 ;  /* 0x0000000400147c02 */ /* 0x000fe20008000f00 */
[----:B---3--:R-:W-:-:S05]  /*1060*/  FMUL R2, R2, UR7 ;  /* 0x0000000702027c20 */ /* 0x008fca0008400000 */
[----:B------:R-:W-:Y:S01]  /*1070*/  BAR.SYNC.DEFER_BLOCKING 0x0 ;  /* 0x0000000000007b1d */ /* 0x000fe20000010000 */
[----:B------:R-:W-:-:S05]  /*1080*/  ISETP.GE.AND P0, PT, R9, 0x1, PT ;  /* 0x000000010900780c */ /* 0x000fca0003f06270 */
[----:B------:R-:W3:Y:S02]  /*1090*/  F2I.U32.TRUNC.NTZ R58, R2 ;  /* 0x00000002003a7305 */ /* 0x000ee4000020f000 */
[----:B------:R-:W2:Y:S01]  /*10a0*/  S2UR UR36, SR_CTAID.Z ;  /* 0x00000000002479c3 */ /* 0x000ea20000002700 */
[----:B----4-:R-:W-:-:S05]  /*10b0*/  IADD3 R60, PT, PT, -R60, RZ, RZ ;  /* 0x000000ff3c3c7210 */ /* 0x010fca0007ffe1ff */
[----:B-1----:R-:W-:Y:S01]  /*10c0*/  IMAD R60, R5, R60, UR5 ;  /* 0x00000005053c7e24 */ /* 0x002fe2000f8e023c */
[----:B---3--:R-:W-:-:S05]  /*10d0*/  IADD3 R58, PT, PT, -R58, RZ, RZ ;  /* 0x000000ff3a3a7210 */ /* 0x008fca0007ffe1ff */
[----:B--2---:R-:W-:Y:S01]  /*10e0*/  IMAD R58, R3, R58, UR4 ;  /* 0x00000004033a7e24 */ /* 0x004fe2000f8e023a */
[----:B------:R-:W-:Y:S06]  /*10f0*/  @!P0 BRA `(.L_x_16) ;  /* 0x0000000000b88947 */ /* 0x000fec0003800000 */
[----:B------:R-:W1:Y:S01]  /*1100*/  LDC.64 R4, c[0x0][0xb18] ;  /* 0x0002c600ff047b82 */ /* 0x000e620000000a00 */
[----:B------:R-:W-:-:S07]  /*1110*/  ISETP.NE.AND P0, PT, R9, 0x1, PT ;  /* 0x000000010900780c */ /* 0x000fce0003f05270 */
[----:B------:R-:W2:Y:S08]  /*1120*/  LDC R10, c[0x0][0xb0c] ;  /* 0x0002c300ff0a7b82 */ /* 0x000eb00000000800 */
[----:B------:R-:W3:Y:S08]  /*1130*/  LDC R11, c[0x0][0x370] ;  /* 0x0000dc00ff0b7b82 */ /* 0x000ef00000000800 */
[----:B------:R-:W4:Y:S01]  /*1140*/  LDC R12, c[0x0][0x374] ;  /* 0x0000dd00ff0c7b82 */ /* 0x000f220000000800 */
[----:B-1----:R-:W-:-:S07]  /*1150*/  ISETP.NE.AND P1, PT, R4, 0x1, PT ;  /* 0x000000010400780c */ /* 0x002fce0003f25270 */
[----:B------:R-:W3:Y:S01]  /*1160*/  LDC.64 R6, c[0x0][0xb10] ;  /* 0x0002c400ff067b82 */ /* 0x000ee20000000a00 */
[----:B--2---:R-:W-:-:S07]  /*1170*/  ISETP.NE.AND P2, PT, R10, 0x1, PT ;  /* 0x000000010a00780c */ /* 0x004fce0003f45270 */
[----:B------:R-:W1:Y:S08]  /*1180*/  LDC R8, c[0x0][0xb20] ;  /* 0x0002c800ff087b82 */ /* 0x000e700000000800 */
[----:B------:R-:W2:Y:S01]  /*1190*/  LDC.64 R2, c[0x0][0xb28] ;  /* 0x0002ca00ff027b82 */ /* 0x000ea20000000a00 */
[----:B----4-:R-:W-:-:S04]  /*11a0*/  IMAD.HI.U32 R13, R12, R5, RZ ;  /* 0x000000050c0d7227 */ /* 0x010fc800078e00ff */
[----:B------:R-:W-:-:S04]  /*11b0*/  IMAD.HI.U32 R5, R20, R5, RZ ;  /* 0x0000000514057227 */ /* 0x000fc800078e00ff */
[----:B---3--:R-:W-:-:S04]  /*11c0*/  IMAD.HI.U32 R14, R11, R6, RZ ;  /* 0x000000060b0e7227 */ /* 0x008fc800078e00ff */
[C---:B------:R-:W-:Y:S01]  /*11d0*/  IMAD.HI.U32 R16, R21.reuse, R6, RZ ;  /* 0x0000000615107227 */ /* 0x040fe200078e00ff */
[-C--:B------:R-:W-:Y:S02]  /*11e0*/  @P2 SHF.R.U32.HI R11, RZ, R7.reuse, R14 ;  /* 0x00000007ff0b2219 */ /* 0x080fe4000001160e */
[-C--:B-1----:R-:W-:Y:S02]  /*11f0*/  @P1 SHF.R.U32.HI R12, RZ, R8.reuse, R13 ;  /* 0x00000008ff0c1219 */ /* 0x082fe4000001160d */
[----:B------:R-:W-:Y:S02]  /*1200*/  SHF.R.U32.HI R5, RZ, R8, R5 ;  /* 0x00000008ff057219 */ /* 0x000fe40000011605 */
[----:B------:R-:W-:Y:S02]  /*1210*/  SHF.R.U32.HI R16, RZ, R7, R16 ;  /* 0x00000007ff107219 */ /* 0x000fe40000011610 */
[----:B------:R-:W-:Y:S01]  /*1220*/  SEL R5, R20, R5, !P1 ;  /* 0x0000000514057207 */ /* 0x000fe20004800000 */
[----:B--2---:R-:W-:Y:S01]  /*1230*/  IMAD.HI.U32 R14, R12, R2, RZ ;  /* 0x000000020c0e7227 */ /* 0x004fe200078e00ff */
[----:B------:R-:W-:-:S02]  /*1240*/  SEL R7, R21, R16, !P2 ;  /* 0x0000001015077207 */ /* 0x000fc40005000000 */
[----:B------:R-:W-:Y:S01]  /*1250*/  IADD3 R13, PT, PT, -R5, RZ, RZ ;  /* 0x000000ff050d7210 */ /* 0x000fe20007ffe1ff */
[----:B------:R-:W-:Y:S01]  /*1260*/  IMAD.HI.U32 R6, R11, R2, RZ ;  /* 0x000000020b067227 */ /* 0x000fe200078e00ff */
[----:B------:R-:W-:-:S03]  /*1270*/  @P0 SHF.R.U32.HI R12, RZ, R3, R14 ;  /* 0x00000003ff0c0219 */ /* 0x000fc6000001160e */
[----:B------:R-:W-:Y:S01]  /*1280*/  IMAD R13, R4, R13, R20 ;  /* 0x0000000d040d7224 */ /* 0x000fe200078e0214 */
[----:B------:R-:W-:Y:S01]  /*1290*/  @P0 SHF.R.U32.HI R11, RZ, R3, R6 ;  /* 0x00000003ff0b0219 */ /* 0x000fe20000011606 */
[----:B------:R-:W-:-:S04]  /*12a0*/  IMAD R12, R12, R9, RZ ;  /* 0x000000090c0c7224 */ /* 0x000fc800078e02ff */
[----:B------:R-:W-:Y:S01]  /*12b0*/  IMAD R6, R11, R9, RZ ;  /* 0x000000090b067224 */ /* 0x000fe200078e02ff */
[----:B------:R-:W-:-:S04]  /*12c0*/  ISETP.GE.AND P1, PT, R5, R12, PT ;  /* 0x0000000c0500720c */ /* 0x000fc80003f26270 */
[----:B------:R-:W-:Y:S01]  /*12d0*/  ISETP.GE.OR P1, PT, R7, R6, P1 ;  /* 0x000000060700720c */ /* 0x000fe20000f26670 */
[----:B------:R-:W-:-:S05]  /*12e0*/  IMAD.HI.U32 R6, R5, R2, RZ ;  /* 0x0000000205067227 */ /* 0x000fca00078e00ff */
[----:B------:R-:W-:-:S04]  /*12f0*/  SHF.R.U32.HI R6, RZ, R3, R6 ;  /* 0x00000003ff067219 */ /* 0x000fc80000011606 */
[----:B------:R-:W-:-:S03]  /*1300*/  SEL R6, R5, R6, !P0 ;  /* 0x0000000605067207 */ /* 0x000fc60004000000 */
[----:B------:R-:W-:Y:S01]  /*1310*/  @!P1 IMAD.HI.U32 R8, R7, R2, RZ ;  /* 0x0000000207089227 */ /* 0x000fe200078e00ff */
[----:B------:R-:W-:-:S04]  /*1320*/  IADD3 R2, PT, PT, -R6, RZ, RZ ;  /* 0x000000ff06027210 */ /* 0x000fc80007ffe1ff */
[----:B------:R-:W-:Y:S01]  /*1330*/  @!P1 SHF.R.U32.HI R8, RZ, R3, R8 ;  /* 0x00000003ff089219 */ /* 0x000fe20000011608 */
[----:B------:R-:W-:-:S03]  /*1340*/  IMAD R2, R9, R2, R5 ;  /* 0x0000000209027224 */ /* 0x000fc600078e0205 */
[----:B------:R-:W-:-:S05]  /*1350*/  @!P1 SEL R3, R7, R8, !P0 ;  /* 0x0000000807039207 */ /* 0x000fca0004000000 */
[--C-:B------:R-:W-:Y:S02]  /*1360*/  @!P1 IMAD.IADD R6, R6, 0x1, -R3.reuse ;  /* 0x0000000106069824 */ /* 0x100fe400078e0a03 */
[----:B------:R-:W-:Y:S01]  /*1370*/  @!P1 IMAD R3, R2, R11, R3 ;  /* 0x0000000b02039224 */ /* 0x000fe200078e0203 */
[----:B------:R-:W-:Y:S01]  /*1380*/  IADD3 R2, PT, PT, -R7, RZ, RZ ;  /* 0x000000ff07027210 */ /* 0x000fe20007ffe1ff */
[----:B------:R-:W-:Y:S02]  /*1390*/  @!P1 IMAD R5, R6, R9, R7 ;  /* 0x0000000906059224 */ /* 0x000fe400078e0207 */
[----:B------:R-:W-:Y:S02]  /*13a0*/  @!P1 IMAD.MOV.U32 R7, RZ, RZ, R3 ;  /* 0x000000ffff079224 */ /* 0x000fe400078e0003 */
[----:B------:R-:W-:Y:S02]  /*13b0*/  IMAD R2, R10, R2, R21 ;  /* 0x000000020a027224 */ /* 0x000fe400078e0215 */
[----:B------:R-:W-:-:S02]  /*13c0*/  IMAD R20, R5, R4, R13 ;  /* 0x0000000405147224 */ /* 0x000fc400078e020d */
[----:B------:R-:W-:Y:S02]  /*13d0*/  IMAD R21, R7, R10, R2 ;  /* 0x0000000a07157224 */ /* 0x000fe400078e0202 */
.L_x_16:
[----:B------:R-:W1:Y:S01]  /*13e0*/  LDCU UR4, c[0x0][0xb30] ;  /* 0x00016600ff0477ac */ /* 0x000e620008000800 */
[----:B------:R-:W2:Y:S08]  /*13f0*/  S2UR UR37, SR_CgaCtaId ;  /* 0x00000000002579c3 */ /* 0x000eb00000008800 */
[----:B------:R-:W3:Y:S01]  /*1400*/  LDC R26, c[0x0][0xb24] ;  /* 0x0002c900ff1a7b82 */ /* 0x000ee20000000800 */
[----:B-1----:R-:W-:-:S09]  /*1410*/  UISETP.NE.AND UP1, UPT, UR4, 0x1, UPT ;  /* 0x000000010400788c */ /* 0x002fd2000bf25270 */
[----:B--2---:R-:W-:Y:S05]  /*1420*/  BRA.U UP1, `(.L_x_17) ;  /* 0x0000000101407547 */ /* 0x004fea000b800000 */
[----:B------:R-:W1:Y:S08]  /*1430*/  LDC.64 R4, c[0x0][0xb10] ;  /* 0x0002c400ff047b82 */ /* 0x000e700000000a00 */
[----:B------:R-:W2:Y:S08]  /*1440*/  LDC.64 R2, c[0x0][0xb18] ;  /* 0x0002c600ff027b82 */ /* 0x000eb00000000a00 */
[----:B------:R-:W4:Y:S08]  /*1450*/  LDC R6, c[0x0][0xb20] ;  /* 0x0002c800ff067b82 */ /* 0x000f300000000800 */
[----:B------:R-:W3:Y:S01]  /*1460*/  LDC R8, c[0x0][0xb0c] ;  /* 0x0002c300ff087b82 */ /* 0x000ee20000000800 */
[----:B-1----:R-:W-:-:S05]  /*1470*/  IMAD.HI.U32 R4, R21, R4, RZ ;  /* 0x0000000415047227 */ /* 0x002fca00078e00ff */
[----:B------:R-:W-:Y:S01]  /*1480*/  SHF.R.U32.HI R4, RZ, R5, R4 ;  /* 0x00000005ff047219 */ /* 0x000fe20000011604 */
[----:B--2---:R-:W-:Y:S01]  /*1490*/  IMAD.HI.U32 R3, R20, R3, RZ ;  /* 0x0000000314037227 */ /* 0x004fe200078e00ff */
[----:B------:R-:W-:-:S04]  /*14a0*/  ISETP.NE.AND P0, PT, R2, 0x1, PT ;  /* 0x000000010200780c */ /* 0x000fc80003f05270 */
[----:B----4-:R-:W-:-:S04]  /*14b0*/  SHF.R.U32.HI R3, RZ, R6, R3 ;  /* 0x00000006ff037219 */ /* 0x010fc80000011603 */
[----:B------:R-:W-:Y:S02]  /*14c0*/  SEL R3, R20, R3, !P0 ;  /* 0x0000000314037207 */ /* 0x000fe40004000000 */
[----:B---3--:R-:W-:-:S04]  /*14d0*/  ISETP.NE.AND P1, PT, R8, 0x1, PT ;  /* 0x000000010800780c */ /* 0x008fc80003f25270 */
[----:B------:R-:W-:-:S05]  /*14e0*/  SEL R4, R21, R4, !P1 ;  /* 0x0000000415047207 */ /* 0x000fca0004800000 */
[----:B------:R-:W-:Y:S02]  /*14f0*/  IMAD.IADD R5, R3, 0x1, -R4 ;  /* 0x0000000103057824 */ /* 0x000fe400078e0a04 */
[----:B------:R-:W-:Y:S02]  /*1500*/  IMAD.IADD R3, R4, 0x1, -R3 ;  /* 0x0000000104037824 */ /* 0x000fe400078e0a03 */
[----:B------:R-:W-:Y:S02]  /*1510*/  IMAD R21, R5, R8, R21 ;  /* 0x0000000805157224 */ /* 0x000fe400078e0215 */
[----:B------:R-:W-:-:S07]  /*1520*/  IMAD R20, R3, R2, R20 ;  /* 0x0000000203147224 */ /* 0x000fce00078e0214 */
.L_x_17:
[----:B------:R-:W-:Y:S01]  /*1530*/  BAR.SYNC.DEFER_BLOCKING 0x0 ;  /* 0x0000000000007b1d */ /* 0x000fe20000010000 */
[----:B------:R-:W-:Y:S01]  /*1540*/  UISETP.NE.AND UP1, UPT, UR8, 0x2, UPT ;  /* 0x000000020800788c */ /* 0x000fe2000bf25270 */
[----:B------:R-:W-:Y:S02]  /*1550*/  ISETP.NE.OR P5, PT, R0, 0x2, !P5 ;  /* 0x000000020000780c */ /* 0x000fe40006fa5670 */
[----:B------:R-:W-:-:S06]  /*1560*/  LOP3.LUT R2, R72, 0x1f, RZ, 0xc0, !PT ;  /* 0x0000001f48027812 */ /* 0x000fcc00078ec0ff */
[----:B------:R-:W-:Y:S05]  /*1570*/  BRA.U UP1, `(.L_x_18) ;  /* 0x0000001901347547 */ /* 0x000fea000b800000 */
[----:B------:R-:W1:Y:S01]  /*1580*/  LDCU UR13, c[0x0][0x38c] ;  /* 0x00007180ff0d77ac */ /* 0x000e620008000800 */
[----:B------:R-:W2:Y:S01]  /*1590*/  LDC R9, c[0x0][0x370] ;  /* 0x0000dc00ff097b82 */ /* 0x000ea20000000800 */
[----:B------:R-:W-:Y:S01]  /*15a0*/  PLOP3.LUT P1, PT, PT, PT, UP2, 0x80, 0x8 ;  /* 0x000000000008781c */ /* 0x000fe20003f2f028 */
[----:B------:R-:W-:Y:S01]  /*15b0*/  HFMA2 R12, -RZ, RZ, 0, 0 ;  /* 0x00000000ff0c7431 */ /* 0x000fe200000001ff */
[----:B------:R-:W-:Y:S01]  /*15c0*/  ISETP.EQ.OR P4, PT, R2, RZ, P5 ;  /* 0x000000ff0200720c */ /* 0x000fe20002f82670 */
[----:B------:R-:W-:Y:S01]  /*15d0*/  IMAD.MOV.U32 R15, RZ, RZ, 0x1 ;  /* 0x00000001ff0f7424 */ /* 0x000fe200078e00ff */
[----:B------:R-:W-:Y:S01]  /*15e0*/  PLOP3.LUT P1, PT, P1, PT, PT, 0x8, 0x80 ;  /* 0x000000000080781c */ /* 0x000fe20000f2e170 */
[----:B------:R-:W-:Y:S01]  /*15f0*/  IMAD.MOV.U32 R14, RZ, RZ, RZ ;  /* 0x000000ffff0e7224 */ /* 0x000fe200078e00ff */
[----:B------:R-:W-:Y:S01]  /*1600*/  MOV R8, 0x1 ;  /* 0x0000000100087802 */ /* 0x000fe20000000f00 */
[----:B------:R-:W4:Y:S01]  /*1610*/  LDC R0, c[0x0][0x374] ;  /* 0x0000dd00ff007b82 */ /* 0x000f220000000800 */
[----:B------:R-:W-:Y:S01]  /*1620*/  IMAD.MOV.U32 R10, RZ, RZ, RZ ;  /* 0x000000ffff0a7224 */ /* 0x000fe200078e00ff */
[----:B------:R-:W2:Y:S01]  /*1630*/  LDCU.64 UR22, c[0x0][0x348] ;  /* 0x00006900ff1677ac */ /* 0x000ea20008000a00 */
[----:B------:R-:W-:Y:S01]  /*1640*/  UMOV UR6, URZ ;  /* 0x000000ff00067c82 */ /* 0x000fe20008000000 */
[----:B-1----:R-:W-:-:S04]  /*1650*/  UIADD3 UR5, UPT, UPT, UR13, 0x1f, URZ ;  /* 0x0000001f0d057890 */ /* 0x002fc8000fffe0ff */
[----:B------:R-:W-:-:S04]  /*1660*/  USHF.R.S32.HI UR4, URZ, 0x1f, UR5 ;  /* 0x0000001fff047899 */ /* 0x000fc80008011405 */
[----:B------:R-:W-:-:S04]  /*1670*/  ULEA.HI UR4, UR4, UR5, URZ, 0x5 ;  /* 0x0000000504047291 */ /* 0x000fc8000f8f28ff */
[----:B------:R-:W-:Y:S02]  /*1680*/  USHF.R.S32.HI UR15, URZ, 0x5, UR4 ;  /* 0x00000005ff0f7899 */ /* 0x000fe40008011404 */
[----:B------:R-:W-:Y:S02]  /*1690*/  UIADD3 UR4, UPT, UPT, UR13, -0x1, URZ ;  /* 0xffffffff0d047890 */ /* 0x000fe4000fffe0ff */
[----:B------:R-:W-:Y:S02]  /*16a0*/  UISETP.LT.U32.AND UP0, UPT, UR15, 0x11, UPT ;  /* 0x000000110f00788c */ /* 0x000fe4000bf01070 */
[----:B------:R-:W-:Y:S02]  /*16b0*/  UISETP.GE.U32.AND UP1, UPT, UR4, -0x3f, UPT ;  /* 0xffffffc10400788c */ /* 0x000fe4000bf26070 */
[----:B------:R-:W-:Y:S02]  /*16c0*/  USEL UR14, UR15, 0x11, UP0 ;  /* 0x000000110f0e7887 */ /* 0x000fe40008000000 */
[----:B------:R-:W-:-:S02]  /*16d0*/  UIADD3 UR13, UPT, UPT, UR13, 0x3e, URZ ;  /* 0x0000003e0d0d7890 */ /* 0x000fc4000fffe0ff */
[----:B------:R-:W-:Y:S02]  /*16e0*/  UIADD3 UR5, UPT, UPT, UR14, -0x1, URZ ;  /* 0xffffffff0e057890 */ /* 0x000fe4000fffe0ff */
[----:B------:R-:W-:-:S03]  /*16f0*/  UIADD3 UR7, UPT, UPT, UR15, -UR14, URZ ;  /* 0x8000000e0f077290 */ /* 0x000fc6000fffe0ff */
[----:B------:R-:W-:-:S04]  /*1700*/  @UP1 UIADD3 UR5, UPT, UPT, UR14, URZ, URZ ;  /* 0x000000ff0e051290 */ /* 0x000fc8000fffe0ff */
[----:B--2---:R-:W-:-:S12]  /*1710*/  UIADD3 UR5, UPT, UPT, UR5, 0x1, URZ ;  /* 0x0000000105057890 */ /* 0x004fd8000fffe0ff */
.L_x_36:
[----:B------:R-:W-:Y:S01]  /*1720*/  UISETP.NE.AND UP0, UPT, UR37, URZ, UPT ;  /* 0x000000ff2500728c */ /* 0x000fe2000bf05270 */
[----:B------:R-:W1:Y:S08]  /*1730*/  S2UR UR37, SR_CgaCtaId ;  /* 0x00000000002579c3 */ /* 0x000e700000008800 */
[----:B------:R-:W-:Y:S05]  /*1740*/  BRA.U UP0, `(.L_x_19) ;  /* 0x0000000100347547 */ /* 0x000fea000b800000 */
[----:B------:R-:W2:Y:S01]  /*1750*/  S2R R2, SR_CgaCtaId ;  /* 0x0000000000027919 */ /* 0x000ea20000008800 */
[----:B------:R-:W-:-:S04]  /*1760*/  MOV R3, 0x400 ;  /* 0x0000040000037802 */ /* 0x000fc80000000f00 */
[----:B--2---:R-:W-:Y:S02]  /*1770*/  LEA R3, R2, R3, 0x18 ;  /* 0x0000000302037211 */ /* 0x004fe400078ec0ff */
[----:B------:R-:W-:-:S03]  /*1780*/  SHF.L.U32 R2, R8, 0x1f, RZ ;  /* 0x0000001f08027819 */ /* 0x000fc600000006ff */
[----:B------:R-:W-:-:S04]  /*1790*/  IMAD R3, R10, 0x8, R3 ;  /* 0x000000080a037824 */ /* 0x000fc800078e0203 */
[----:B------:R-:W2:Y:S02]  /*17a0*/  SYNCS.PHASECHK.TRANS64.TRYWAIT P0, [R3+URZ+0x1d0], R2 ;  /* 0x0001d002030075a7 */ /* 0x000ea400080011ff */
[----:B--2---:R-:W-:Y:S05]  /*17b0*/  @!P0 BRA `(.L_x_20) ;  /* 0x0000006c00b88947 */ /* 0x004fea0003800000 */
.L_x_145:
[----:B------:R-:W-:Y:S01]  /*17c0*/  VIADD R10, R10, 0x1 ;  /* 0x000000010a0a7836 */ /* 0x000fe20000000000 */
[----:B------:R2:W-:Y:S04]  /*17d0*/  SYNCS.ARRIVE.TRANS64.A1T0 RZ, [R3+URZ+0x1c0], RZ ;  /* 0x0001c0ff03ff79a7 */ /* 0x0005e800081000ff */
[----:B------:R-:W-:-:S04]  /*17e0*/  ISETP.NE.AND P0, PT, R10, 0x2, PT ;  /* 0x000000020a00780c */ /* 0x000fc80003f05270 */
[----:B------:R-:W-:Y:S02]  /*17f0*/  SEL R10, R10, RZ, P0 ;  /* 0x000000ff0a0a7207 */ /* 0x000fe40000000000 */
[----:B--2---:R-:W-:-:S04]  /*1800*/  SEL R3, RZ, 0x1, P0 ;  /* 0x00000001ff037807 */ /* 0x004fc80000000000 */
[----:B------:R-:W-:-:S07]  /*1810*/  LOP3.LUT R8, R8, R3, RZ, 0x3c, !PT ;  /* 0x0000000308087212 */ /* 0x000fce00078e3cff */
.L_x_19:
[----:B------:R-:W-:Y:S01]  /*1820*/  UMOV UR4, 0x400 ;  /* 0x0000040000047882 */ /* 0x000fe20000000000 */
[----:B------:R-:W-:Y:S01]  /*1830*/  SHF.L.U32 R2, R15, 0x1f, RZ ;  /* 0x0000001f0f027819 */ /* 0x000fe200000006ff */
[----:B-1----:R-:W-:Y:S01]  /*1840*/  ULEA UR4, UR37, UR4, 0x18 ;  /* 0x0000000425047291 */ /* 0x002fe2000f8ec0ff */
[----:B------:R-:W-:Y:S01]  /*1850*/  R2UR UR35, R21 ;  /* 0x00000000152372ca */ /* 0x000fe200000e0000 */
[----:B------:R-:W-:Y:S01]  /*1860*/  UISETP.GE.U32.AND UP0, UPT, UR13, 0x3f, UPT ;  /* 0x0000003f0d00788c */ /* 0x000fe2000bf06070 */
[----:B------:R-:W-:Y:S01]  /*1870*/  R2UR UR11, R20 ;  /* 0x00000000140b72ca */ /* 0x000fe200000e0000 */
[----:B------:R-:W-:Y:S01]  /*1880*/  ULEA UR8, UR6, UR4, 0x3 ;  /* 0x0000000406087291 */ /* 0x000fe2000f8e18ff */
[----:B------:R-:W-:-:S08]  /*1890*/  UMOV UR24, URZ ;  /* 0x000000ff00187c82 */ /* 0x000fd00008000000 */
[----:B------:R1:W2:Y:S01]  /*18a0*/  SYNCS.PHASECHK.TRANS64.TRYWAIT P0, [UR8+0x88], R2 ;  /* 0x00008802ff0075a7 */ /* 0x0002a20008001108 */
[----:B------:R-:W-:Y:S02]  /*18b0*/  USHF.L.U32 UR35, UR35, 0x6, URZ ;  /* 0x0000000623237899 */ /* 0x000fe400080006ff */
[----:B------:R-:W-:Y:S01]  /*18c0*/  USHF.L.U32 UR11, UR11, 0x7, URZ ;  /* 0x000000070b0b7899 */ /* 0x000fe200080006ff */
[----:B------:R-:W-:Y:S11]  /*18d0*/  BRA.U !UP0, `(.L_x_21) ;  /* 0x0000000108a87547 */ /* 0x000ff6000b800000 */
[----:B------:R-:W-:Y:S01]  /*18e0*/  UMOV UR16, URZ ;  /* 0x000000ff00107c82 */ /* 0x000fe20008000000 */
[----:B------:R-:W-:-:S05]  /*18f0*/  UMOV UR17, UR6 ;  /* 0x0000000600117c82 */ /* 0x000fca0008000000 */
.L_x_26:
[----:B-1----:R-:W-:Y:S01]  /*1900*/  ULEA UR33, UR17, UR4, 0x3 ;  /* 0x0000000411217291 */ /* 0x002fe2000f8e18ff */
[----:B--2---:R-:W-:Y:S01]  /*1910*/  @!P5 MOV R3, 0x3000 ;  /* 0x000030000003d802 */ /* 0x004fe20000000f00 */
[----:B--2---:R-:W-:Y:S10]  /*1920*/  @P0 BRA `(.L_x_22) ;  /* 0x00000000000c0947 */ /* 0x004ff40003800000 */
[----:B------:R-:W-:-:S04]  /*1930*/  SHF.L.U32 R5, R15, 0x1f, RZ ;  /* 0x0000001f0f057819 */ /* 0x000fc800000006ff */
[----:B------:R-:W2:Y:S02]  /*1940*/  SYNCS.PHASECHK.TRANS64.TRYWAIT P0, [UR33+0x88], R5 ;  /* 0x00008805ff0075a7 */ /* 0x000ea40008001121 */
[----:B--2---:R-:W-:Y:S05]  /*1950*/  @!P0 BRA `(.L_x_23) ;  /* 0x0000006c00648947 */ /* 0x004fea0003800000 */
.L_x_22:
[----:B------:R2:W-:Y:S01]  /*1960*/  @!P5 SYNCS.ARRIVE.TRANS64 RZ, [UR33], R3 ;  /* 0x00000003ffffd9a7 */ /* 0x0005e20008000021 */
[----:B------:R-:W-:Y:S04]  /*1970*/  BSSY.RECONVERGENT B0, `(.L_x_24) ;  /* 0x0000003000007945 */ /* 0x000fe80003800200 */
[----:B------:R-:W-:Y:S05]  /*1980*/  @P4 BRA `(.L_x_25) ;  /* 0x0000000000044947 */ /* 0x000fea0003800000 */
[----:B------:R-:W-:Y:S05]  /*1990*/  BPT.TRAP 0x1 ;  /* 0x000000040000795c */ /* 0x000fea0000300000 */
.L_x_25:
[----:B------:R-:W-:Y:S05]  /*19a0*/  BSYNC.RECONVERGENT B0 ;  /* 0x0000000000007941 */ /* 0x000fea0003800200 */
.L_x_24:
[----:B------:R-:W-:Y:S02]  /*19b0*/  UIADD3 UR6, UPT, UPT, UR17, 0x1, URZ ;  /* 0x0000000111067890 */ /* 0x000fe4000fffe0ff */
[----:B------:R-:W-:Y:S02]  /*19c0*/  ULEA UR32, UR17, UR4, 0xc ;  /* 0x0000000411207291 */ /* 0x000fe4000f8e60ff */
[----:B------:R-:W-:Y:S02]  /*19d0*/  UISETP.NE.AND UP0, UPT, UR6, 0x11, UPT ;  /* 0x000000110600788c */ /* 0x000fe4000bf05270 */
[----:B------:R-:W-:Y:S02]  /*19e0*/  UIADD3 UR26, UP1, UPT, UR22, 0x80, URZ ;  /* 0x00000080161a7890 */ /* 0x000fe4000ff3e0ff */
[----:B------:R-:W-:Y:S02]  /*19f0*/  USEL UR9, URZ, 0x1, UP0 ;  /* 0x00000001ff097887 */ /* 0x000fe40008000000 */
[----:B------:R-:W-:-:S02]  /*1a00*/  USEL UR6, UR6, URZ, UP0 ;  /* 0x000000ff06067287 */ /* 0x000fc40008000000 */
[----:B------:R-:W-:Y:S02]  /*1a10*/  UIADD3 UR20, UP0, UPT, UR22, 0x180, URZ ;  /* 0x0000018016147890 */ /* 0x000fe4000ff1e0ff */
[----:B------:R-:W-:Y:S01]  /*1a20*/  ULEA UR8, UR6, UR4, 0x3 ;  /* 0x0000000406087291 */ /* 0x000fe2000f8e18ff */
[----:B------:R-:W-:Y:S01]  /*1a30*/  LOP3.LUT R15, R15, UR9, RZ, 0x3c, !PT ;  /* 0x000000090f0f7c12 */ /* 0x000fe2000f8e3cff */
[----:B------:R-:W-:Y:S02]  /*1a40*/  USHF.L.U32 UR34, UR16, 0x5, URZ ;  /* 0x0000000510227899 */ /* 0x000fe400080006ff */
[----:B------:R-:W-:Y:S01]  /*1a50*/  UIADD3.X UR27, UPT, UPT, URZ, UR23, URZ, UP1, !UPT ;  /* 0x00000017ff1b7290 */ /* 0x000fe20008ffe4ff */
[----:B-1----:R-:W-:Y:S01]  /*1a60*/  SHF.L.U32 R2, R15, 0x1f, RZ ;  /* 0x0000001f0f027819 */ /* 0x002fe200000006ff */
[----:B------:R-:W-:Y:S02]  /*1a70*/  UIADD3 UR32, UPT, UPT, UR32, 0x4600, URZ ;  /* 0x0000460020207890 */ /* 0x000fe4000fffe0ff */
[----:B------:R-:W-:Y:S01]  /*1a80*/  UIADD3.X UR21, UPT, UPT, URZ, UR23, URZ, UP0, !UPT ;  /* 0x00000017ff157290 */ /* 0x000fe200087fe4ff */
[----:B------:R1:W1:Y:S01]  /*1a90*/  SYNCS.PHASECHK.TRANS64.TRYWAIT P0, [UR8+0x88], R2 ;  /* 0x00008802ff0075a7 */ /* 0x0002620008001108 */
[----:B------:R-:W-:Y:S01]  /*1aa0*/  ULEA UR8, UR17, UR4, 0xd ;  /* 0x0000000411087291 */ /* 0x000fe2000f8e68ff */
[----:B------:R-:W-:Y:S01]  /*1ab0*/  UMOV UR18, 0x0 ;  /* 0x0000000000127882 */ /* 0x000fe20000000000 */
[----:B------:R-:W-:-:S02]  /*1ac0*/  UMOV UR19, 0x10000000 ;  /* 0x1000000000137882 */ /* 0x000fc40000000000 */
[----:B------:R-:W-:Y:S01]  /*1ad0*/  UIADD3 UR8, UPT, UPT, UR8, 0x15600, URZ ;  /* 0x0001560008087890 */ /* 0x000fe2000fffe0ff */
[----:B------:R1:W-:Y:S01]  /*1ae0*/  UTMALDG.3D [UR32], [UR26], desc[UR18] ;  /* 0x000012201a0075b4 */ /* 0x0003e20008011000 */
[----:B------:R-:W-:Y:S01]  /*1af0*/  UMOV UR12, UR36 ;  /* 0x00000024000c7c82 */ /* 0x000fe20008000000 */
[----:B------:R-:W-:Y:S01]  /*1b00*/  UMOV UR9, UR33 ;  /* 0x0000002100097c82 */ /* 0x000fe20008000000 */
[----:B------:R-:W-:Y:S01]  /*1b10*/  UMOV UR10, UR34 ;  /* 0x00000022000a7c82 */ /* 0x000fe20008000000 */
[----:B------:R-:W-:Y:S01]  /*1b20*/  UIADD3 UR16, UPT, UPT, UR16, 0x1, URZ ;  /* 0x0000000110107890 */ /* 0x000fe2000fffe0ff */
[----:B------:R-:W-:Y:S01]  /*1b30*/  UMOV UR24, UR5 ;  /* 0x0000000500187c82 */ /* 0x000fe20008000000 */
[----:B------:R-:W-:Y:S02]  /*1b40*/  UMOV UR17, UR6 ;  /* 0x0000000600117c82 */ /* 0x000fe40008000000 */
[----:B------:R1:W-:Y:S01]  /*1b50*/  UTMALDG.3D [UR8], [UR20], desc[UR18] ;  /* 0x00001208140075b4 */ /* 0x0003e20008011000 */
[----:B------:R-:W-:-:S09]  /*1b60*/  UISETP.NE.AND UP0, UPT, UR16, UR5, UPT ;  /* 0x000000051000728c */ /* 0x000fd2000bf05270 */
[----:B------:R-:W-:Y:S05]  /*1b70*/  BRA.U UP0, `(.L_x_26) ;  /* 0xfffffffd00607547 */ /* 0x000fea000b83ffff */
.L_x_21:
[----:B-1----:R-:W-:Y:S01]  /*1b80*/  ULEA UR8, UR6, UR4, 0x3 ;  /* 0x0000000406087291 */ /* 0x002fe2000f8e18ff */
[----:B------:R-:W-:Y:S01]  /*1b90*/  SHF.L.U32 R2, R15, 0x1f, RZ ;  /* 0x0000001f0f027819 */ /* 0x000fe200000006ff */
[----:B------:R-:W-:Y:S01]  /*1ba0*/  @!P1 SYNCS.ARRIVE.TRANS64.A1T0 RZ, [UR4+0x158], RZ ;  /* 0x000158ffffff99a7 */ /* 0x000fe20008100004 */
[----:B------:R-:W-:-:S06]  /*1bb0*/  UISETP.GT.AND UP0, UPT, UR15, UR14, UPT ;  /* 0x0000000e0f00728c */ /* 0x000fcc000bf04270 */
[----:B--2---:R1:W2:Y:S03]  /*1bc0*/  SYNCS.PHASECHK.TRANS64.TRYWAIT P0, [UR8+0x88], R2 ;  /* 0x00008802ff0075a7 */ /* 0x0042a60008001108 */
[----:B------:R-:W-:Y:S05]  /*1bd0*/  BRA.U !UP0, `(.L_x_27) ;  /* 0x0000000108ac7547 */ /* 0x000fea000b800000 */
[----:B------:R-:W-:Y:S01]  /*1be0*/  UIADD3 UR21, UPT, UPT, UR7, UR24, URZ ;  /* 0x0000001807157290 */ /* 0x000fe2000fffe0ff */
[----:B------:R-:W-:-:S11]  /*1bf0*/  UMOV UR25, UR6 ;  /* 0x0000000600197c82 */ /* 0x000fd60008000000 */
.L_x_32:
[----:B-1----:R-:W-:Y:S01]  /*1c00*/  ULEA UR17, UR25, UR4, 0x3 ;  /* 0x0000000419117291 */ /* 0x002fe2000f8e18ff */
[----:B--2---:R-:W-:Y:S01]  /*1c10*/  @!P5 MOV R3, 0x3000 ;  /* 0x000030000003d802 */ /* 0x004fe20000000f00 */
[----:B--2---:R-:W-:Y:S10]  /*1c20*/  @P0 BRA `(.L_x_28) ;  /* 0x00000000000c0947 */ /* 0x004ff40003800000 */
[----:B------:R-:W-:-:S04]  /*1c30*/  SHF.L.U32 R5, R15, 0x1f, RZ ;  /* 0x0000001f0f057819 */ /* 0x000fc800000006ff */
[----:B------:R-:W2:Y:S02]  /*1c40*/  SYNCS.PHASECHK.TRANS64.TRYWAIT P0, [UR17+0x88], R5 ;  /* 0x00008805ff0075a7 */ /* 0x000ea40008001111 */
[----:B--2---:R-:W-:Y:S05]  /*1c50*/  @!P0 BRA `(.L_x_29) ;  /* 0x0000006800bc8947 */ /* 0x004fea0003800000 */
.L_x_28:
[----:B------:R2:W-:Y:S01]  /*1c60*/  @!P5 SYNCS.ARRIVE.TRANS64 RZ, [UR17], R3 ;  /* 0x00000003ffffd9a7 */ /* 0x0005e20008000011 */
[----:B------:R-:W-:Y:S04]  /*1c70*/  BSSY.RECONVERGENT B0, `(.L_x_30) ;  /* 0x0000003000007945 */ /* 0x000fe80003800200 */
[----:B------:R-:W-:Y:S05]  /*1c80*/  @P4 BRA `(.L_x_31) ;  /* 0x0000000000044947 */ /* 0x000fea0003800000 */
[----:B------:R-:W-:Y:S05]  /*1c90*/  BPT.TRAP 0x1 ;  /* 0x000000040000795c */ /* 0x000fea0000300000 */
.L_x_31:
[----:B------:R-:W-:Y:S05]  /*1ca0*/  BSYNC.RECONVERGENT B0 ;  /* 0x0000000000007941 */ /* 0x000fea0003800200 */
.L_x_30:
        /* <DEDUP_REMOVED lines=10> */
[----:B------:R-:W-:Y:S01]  /*1d50*/  UIADD3 UR16, UPT, UPT, UR16, 0x4600, URZ ;  /* 0x0000460010107890 */ /* 0x000fe2000fffe0ff */
[----:B-1----:R-:W-:Y:S01]  /*1d60*/  SHF.L.U32 R2, R15, 0x1f, RZ ;  /* 0x0000001f0f027819 */ /* 0x002fe200000006ff */
[----:B------:R-:W-:Y:S02]  /*1d70*/  UIADD3.X UR31, UPT, UPT, URZ, UR23, URZ, UP1, !UPT ;  /* 0x00000017ff1f7290 */ /* 0x000fe40008ffe4ff */
[----:B------:R-:W-:Y:S01]  /*1d80*/  UIADD3.X UR29, UPT, UPT, URZ, UR23, URZ, UP0, !UPT ;  /* 0x00000017ff1d7290 */ /* 0x000fe200087fe4ff */
[----:B------:R1:W1:Y:S01]  /*1d90*/  SYNCS.PHASECHK.TRANS64.TRYWAIT P0, [UR8+0x88], R2 ;  /* 0x00008802ff0075a7 */ /* 0x0002620008001108 */
[----:B------:R-:W-:Y:S01]  /*1da0*/  ULEA UR8, UR25, UR4, 0xd ;  /* 0x0000000419087291 */ /* 0x000fe2000f8e68ff */
[----:B------:R-:W-:Y:S01]  /*1db0*/  UMOV UR26, 0x0 ;  /* 0x00000000001a7882 */ /* 0x000fe20000000000 */
[----:B------:R-:W-:-:S02]  /*1dc0*/  UMOV UR27, 0x10000000 ;  /* 0x10000000001b7882 */ /* 0x000fc40000000000 */
[----:B------:R-:W-:Y:S01]  /*1dd0*/  UIADD3 UR8, UPT, UPT, UR8, 0x15600, URZ ;  /* 0x0001560008087890 */ /* 0x000fe2000fffe0ff */
[----:B------:R-:W-:Y:S01]  /*1de0*/  UMOV UR19, UR35 ;  /* 0x0000002300137c82 */ /* 0x000fe20008000000 */
[----:B------:R-:W-:Y:S01]  /*1df0*/  UMOV UR20, UR36 ;  /* 0x0000002400147c82 */ /* 0x000fe20008000000 */
[----:B------:R-:W-:Y:S01]  /*1e00*/  UMOV UR12, UR36 ;  /* 0x00000024000c7c82 */ /* 0x000fe20008000000 */
[----:B------:R-:W-:Y:S01]  /*1e10*/  UMOV UR9, UR17 ;  /* 0x0000001100097c82 */ /* 0x000fe20008000000 */
[----:B------:R-:W-:Y:S01]  /*1e20*/  UMOV UR10, UR18 ;  /* 0x00000012000a7c82 */ /* 0x000fe20008000000 */
[----:B------:R1:W-:Y:S01]  /*1e30*/  UTMALDG.3D [UR16], [UR30], desc[UR26] ;  /* 0x00001a101e0075b4 */ /* 0x0003e20008011000 */
[----:B------:R-:W-:Y:S01]  /*1e40*/  UIADD3 UR24, UPT, UPT, UR24, 0x1, URZ ;  /* 0x0000000118187890 */ /* 0x000fe2000fffe0ff */
[----:B------:R-:W-:-:S03]  /*1e50*/  UMOV UR25, UR6 ;  /* 0x0000000600197c82 */ /* 0x000fc60008000000 */
[----:B------:R-:W-:Y:S01]  /*1e60*/  UISETP.NE.AND UP0, UPT, UR24, UR21, UPT ;  /* 0x000000151800728c */ /* 0x000fe2000bf05270 */
[----:B------:R1:W-:Y:S08]  /*1e70*/  UTMALDG.3D [UR8], [UR28], desc[UR26] ;  /* 0x00001a081c0075b4 */ /* 0x0003f00008011000 */
[----:B------:R-:W-:Y:S05]  /*1e80*/  BRA.U UP0, `(.L_x_32) ;  /* 0xfffffffd005c7547 */ /* 0x000fea000b83ffff */
.L_x_27:
[----:B-1----:R-:W-:Y:S01]  /*1e90*/  LEA R2, R14, UR4, 0x3 ;  /* 0x000000040e027c11 */ /* 0x002fe2000f8e18ff */
[----:B------:R-:W-:Y:S01]  /*1ea0*/  NOP ;  /* 0x0000000000007918 */ /* 0x000fe20000000000 */
[----:B--2---:R-:W-:Y:S02]  /*1eb0*/  SHF.L.U32 R3, R12, 0x1f, RZ ;  /* 0x0000001f0c037819 */ /* 0x004fe400000006ff */
[----:B------:R-:W-:Y:S02]  /*1ec0*/  LEA R4, R14, UR4, 0x4 ;  /* 0x000000040e047c11 */ /* 0x000fe4000f8e20ff */
[----:B------:R-:W1:Y:S02]  /*1ed0*/  SYNCS.PHASECHK.TRANS64.TRYWAIT P0, [R2+URZ+0x160], R3 ;  /* 0x00016003020075a7 */ /* 0x000e6400080011ff */
[----:B-1----:R-:W-:Y:S05]  /*1ee0*/  @!P0 BRA `(.L_x_33) ;  /* 0x0000006800308947 */ /* 0x002fea0003800000 */
.L_x_148:
[----:B------:R-:W2:Y:S01]  /*1ef0*/  LDS.128 R4, [R4+0x1f0] ;  /* 0x0001f00004047984 */ /* 0x000ea20000000c00 */
[----:B---3--:R-:W-:Y:S01]  /*1f00*/  ISETP.GE.AND P0, PT, R26, 0x1, PT ;  /* 0x000000011a00780c */ /* 0x008fe20003f06270 */
[----:B-1----:R-:W-:Y:S01]  /*1f10*/  VIADD R2, R2, 0x170 ;  /* 0x0000017002027836 */ /* 0x002fe20000000000 */
[----:B------:R-:W-:Y:S01]  /*1f20*/  @!PT LDS RZ, [RZ] ;  /* 0x00000000fffff984 */ /* 0x000fe20000000800 */
[----:B------:R-:W-:Y:S01]  /*1f30*/  @!PT LDS RZ, [RZ] ;  /* 0x00000000fffff984 */ /* 0x000fe20000000800 */
[----:B------:R-:W-:Y:S01]  /*1f40*/  @!PT LDS RZ, [RZ] ;  /* 0x00000000fffff984 */ /* 0x000fe20000000800 */
[----:B------:R-:W-:Y:S01]  /*1f50*/  @!PT LDS RZ, [RZ] ;  /* 0x00000000fffff984 */ /* 0x000fe20000000800 */
[----:B------:R1:W-:Y:S06]  /*1f60*/  MEMBAR.ALL.CTA ;  /* 0x0000000000007992 */ /* 0x0003ec0000008000 */
[----:B-1----:R-:W1:Y:S01]  /*1f70*/  FENCE.VIEW.ASYNC.S ;  /* 0x00000000000073c6 */ /* 0x002e620000000000 */
[----:B------:R-:W-:-:S04]  /*1f80*/  PRMT R2, RZ, 0x654, R2 ;  /* 0x00000654ff027816 */ /* 0x000fc80000000002 */
[----:B-1----:R1:W-:Y:S01]  /*1f90*/  SYNCS.ARRIVE.TRANS64.RED.A1T0 RZ, [R2+URZ], RZ ;  /* 0x000000ff02ff79a7 */ /* 0x0023e200081004ff */
[----:B--2---:R-:W-:-:S13]  /*1fa0*/  LOP3.LUT P2, RZ, R6, 0x1, RZ, 0xc0, !PT ;  /* 0x0000000106ff7812 */ /* 0x004fda000784c0ff */
[----:B------:R-:W-:Y:S01]  /*1fb0*/  @P2 SHF.R.U32.HI R3, RZ, 0x10, R5 ;  /* 0x00000010ff032819 */ /* 0x000fe20000011605 */
[----:B------:R-:W-:Y:S01]  /*1fc0*/  VOTEU.ANY UP0, P2 ;  /* 0x0000000000ff7886 */ /* 0x000fe20001000100 */
[----:B------:R-:W-:Y:S02]  /*1fd0*/  @P2 MOV R13, R4 ;  /* 0x00000004000d2202 */ /* 0x000fe40000000f00 */
[----:B------:R-:W-:Y:S02]  /*1fe0*/  @P2 R2UR.BROADCAST UR8, R3 ;  /* 0x00000000030822ca */ /* 0x000fe400008e0000 */
[----:B------:R-:W-:-:S11]  /*1ff0*/  @P2 LOP3.LUT R11, R5, 0xffff, RZ, 0xc0, !PT ;  /* 0x0000ffff050b2812 */ /* 0x000fd600078ec0ff */
[----:B------:R-:W-:Y:S01]  /*2000*/  @UP0 UMOV UR36, UR8 ;  /* 0x0000000800240c82 */ /* 0x000fe20008000000 */
[----:B-1----:R-:W-:Y:S05]  /*2010*/  @!P0 BRA `(.L_x_34) ;  /* 0x0000000000b88947 */ /* 0x002fea0003800000 */
[----:B------:R-:W4:Y:S01]  /*2020*/  LDC.64 R4, c[0x0][0xb18] ;  /* 0x0002c600ff047b82 */ /* 0x000f220000000a00 */
[----:B------:R-:W-:-:S07]  /*2030*/  ISETP.NE.AND P3, PT, R26, 0x1, PT ;  /* 0x000000011a00780c */ /* 0x000fce0003f65270 */
[----:B------:R-:W1:Y:S08]  /*2040*/  LDC.64 R6, c[0x0][0xb10] ;  /* 0x0002c400ff067b82 */ /* 0x000e700000000a00 */
[----:B------:R-:W2:Y:S08]  /*2050*/  LDC R16, c[0x0][0xb20] ;  /* 0x0002c800ff107b82 */ /* 0x000eb00000000800 */
[----:B------:R-:W3:Y:S01]  /*2060*/  LDC R18, c[0x0][0xb0c] ;  /* 0x0002c300ff127b82 */ /* 0x000ee20000000800 */
[----:B----4-:R-:W-:Y:S01]  /*2070*/  IMAD.HI.U32 R17, R0, R5, RZ ;  /* 0x0000000500117227 */ /* 0x010fe200078e00ff */
[----:B------:R-:W-:-:S03]  /*2080*/  ISETP.NE.AND P0, PT, R4, 0x1, PT ;  /* 0x000000010400780c */ /* 0x000fc60003f05270 */
[----:B------:R-:W-:-:S03]  /*2090*/  IMAD.HI.U32 R5, R11, R5, RZ ;  /* 0x000000050b057227 */ /* 0x000fc600078e00ff */
[----:B------:R-:W4:Y:S01]  /*20a0*/  LDC.64 R2, c[0x0][0xb28] ;  /* 0x0002ca00ff027b82 */ /* 0x000f220000000a00 */
[----:B-1----:R-:W-:-:S04]  /*20b0*/  IMAD.HI.U32 R20, R9, R6, RZ ;  /* 0x0000000609147227 */ /* 0x002fc800078e00ff */
[----:B------:R-:W-:Y:S01]  /*20c0*/  IMAD.HI.U32 R22, R13, R6, RZ ;  /* 0x000000060d167227 */ /* 0x000fe200078e00ff */
[----:B------:R-:W-:Y:S02]  /*20d0*/  SHF.R.U32.HI R20, RZ, R7, R20 ;  /* 0x00000007ff147219 */ /* 0x000fe40000011614 */
[-C--:B--2---:R-:W-:Y:S02]  /*20e0*/  SHF.R.U32.HI R17, RZ, R16.reuse, R17 ;  /* 0x00000010ff117219 */ /* 0x084fe40000011611 */
[----:B------:R-:W-:Y:S02]  /*20f0*/  SHF.R.U32.HI R16, RZ, R16, R5 ;  /* 0x00000010ff107219 */ /* 0x000fe40000011605 */
[----:B------:R-:W-:Y:S02]  /*2100*/  SEL R17, R0, R17, !P0 ;  /* 0x0000001100117207 */ /* 0x000fe40004000000 */
[----:B------:R-:W-:Y:S02]  /*2110*/  SHF.R.U32.HI R22, RZ, R7, R22 ;  /* 0x00000007ff167219 */ /* 0x000fe40000011616 */
[----:B---3--:R-:W-:-:S02]  /*2120*/  ISETP.NE.AND P1, PT, R18, 0x1, PT ;  /* 0x000000011200780c */ /* 0x008fc40003f25270 */
[----:B------:R-:W-:Y:S02]  /*2130*/  SEL R5, R11, R16, !P0 ;  /* 0x000000100b057207 */ /* 0x000fe40004000000 */
[----:B------:R-:W-:Y:S02]  /*2140*/  SEL R19, R9, R20, !P1 ;  /* 0x0000001409137207 */ /* 0x000fe40004800000 */
[----:B------:R-:W-:Y:S01]  /*2150*/  SEL R7, R13, R22, !P1 ;  /* 0x000000160d077207 */ /* 0x000fe20004800000 */
[----:B----4-:R-:W-:-:S04]  /*2160*/  IMAD.HI.U32 R20, R17, R2, RZ ;  /* 0x0000000211147227 */ /* 0x010fc800078e00ff */
[----:B------:R-:W-:Y:S01]  /*2170*/  IMAD.HI.U32 R6, R19, R2, RZ ;  /* 0x0000000213067227 */ /* 0x000fe200078e00ff */
[----:B------:R-:W-:-:S04]  /*2180*/  @P3 SHF.R.U32.HI R17, RZ, R3, R20 ;  /* 0x00000003ff113219 */ /* 0x000fc80000011614 */
        /* <DEDUP_REMOVED lines=8> */
[----:B------:R-:W-:-:S04]  /*2210*/  @!P0 IMAD.HI.U32 R16, R7, R2, RZ ;  /* 0x0000000207108227 */ /* 0x000fc800078e00ff */
[----:B------:R-:W-:Y:S01]  /*2220*/  IMAD.MOV R2, RZ, RZ, -R6 ;  /* 0x000000ffff027224 */ /* 0x000fe200078e0a06 */
[----:B------:R-:W-:-:S03]  /*2230*/  @!P0 SHF.R.U32.HI R16, RZ, R3, R16 ;  /* 0x00000003ff108219 */ /* 0x000fc60000011610 */
[----:B------:R-:W-:Y:S01]  /*2240*/  IMAD R2, R26, R2, R5 ;  /* 0x000000021a027224 */ /* 0x000fe200078e0205 */
[----:B------:R-:W-:Y:S02]  /*2250*/  @!P0 SEL R3, R7, R16, !P3 ;  /* 0x0000001007038207 */ /* 0x000fe40005800000 */
[----:B------:R-:W-:-:S03]  /*2260*/  IADD3 R16, PT, PT, -R5, RZ, RZ ;  /* 0x000000ff05107210 */ /* 0x000fc60007ffe1ff */
[--C-:B------:R-:W-:Y:S02]  /*2270*/  @!P0 IMAD.IADD R6, R6, 0x1, -R3.reuse ;  /* 0x0000000106068824 */ /* 0x100fe400078e0a03 */
[----:B------:R-:W-:Y:S01]  /*2280*/  @!P0 IMAD R3, R2, R19, R3 ;  /* 0x0000001302038224 */ /* 0x000fe200078e0203 */
[----:B------:R-:W-:Y:S01]  /*2290*/  IADD3 R2, PT, PT, -R7, RZ, RZ ;  /* 0x000000ff07027210 */ /* 0x000fe20007ffe1ff */
[----:B------:R-:W-:Y:S02]  /*22a0*/  @!P0 IMAD R5, R26, R6, R7 ;  /* 0x000000061a058224 */ /* 0x000fe400078e0207 */
[----:B------:R-:W-:Y:S02]  /*22b0*/  IMAD R11, R4, R16, R11 ;  /* 0x00000010040b7224 */ /* 0x000fe400078e020b */
[----:B------:R-:W-:Y:S02]  /*22c0*/  @!P0 IMAD.MOV.U32 R7, RZ, RZ, R3 ;  /* 0x000000ffff078224 */ /* 0x000fe400078e0003 */
[----:B------:R-:W-:-:S02]  /*22d0*/  IMAD R2, R18, R2, R13 ;  /* 0x0000000212027224 */ /* 0x000fc400078e020d */
[----:B------:R-:W-:Y:S02]  /*22e0*/  IMAD R11, R5, R4, R11 ;  /* 0x00000004050b7224 */ /* 0x000fe400078e020b */
[----:B------:R-:W-:Y:S02]  /*22f0*/  IMAD R13, R7, R18, R2 ;  /* 0x00000012070d7224 */ /* 0x000fe400078e0202 */
.L_x_34:
[----:B------:R-:W1:Y:S02]  /*2300*/  LDCU UR8, c[0x0][0xb30] ;  /* 0x00016600ff0877ac */ /* 0x000e640008000800 */
[----:B-1----:R-:W-:-:S09]  /*2310*/  UISETP.NE.AND UP0, UPT, UR8, 0x1, UPT ;  /* 0x000000010800788c */ /* 0x002fd2000bf05270 */
[----:B------:R-:W-:Y:S05]  /*2320*/  BRA.U UP0, `(.L_x_35) ;  /* 0x0000000100407547 */ /* 0x000fea000b800000 */
[----:B------:R-:W1:Y:S08]  /*2330*/  LDC.64 R4, c[0x0][0xb10] ;  /* 0x0002c400ff047b82 */ /* 0x000e700000000a00 */
[----:B------:R-:W2:Y:S08]  /*2340*/  LDC.64 R2, c[0x0][0xb18] ;  /* 0x0002c600ff027b82 */ /* 0x000eb00000000a00 */
[----:B------:R-:W3:Y:S08]  /*2350*/  LDC R6, c[0x0][0xb20] ;  /* 0x0002c800ff067b82 */ /* 0x000ef00000000800 */
[----:B------:R-:W4:Y:S01]  /*2360*/  LDC R16, c[0x0][0xb0c] ;  /* 0x0002c300ff107b82 */ /* 0x000f220000000800 */
[----:B-1----:R-:W-:-:S05]  /*2370*/  IMAD.HI.U32 R4, R13, R4, RZ ;  /* 0x000000040d047227 */ /* 0x002fca00078e00ff */
[----:B------:R-:W-:Y:S01]  /*2380*/  SHF.R.U32.HI R4, RZ, R5, R4 ;  /* 0x00000005ff047219 */ /* 0x000fe20000011604 */
[----:B--2---:R-:W-:Y:S01]  /*2390*/  IMAD.HI.U32 R3, R11, R3, RZ ;  /* 0x000000030b037227 */ /* 0x004fe200078e00ff */
[----:B------:R-:W-:-:S04]  /*23a0*/  ISETP.NE.AND P0, PT, R2, 0x1, PT ;  /* 0x000000010200780c */ /* 0x000fc80003f05270 */
[----:B---3--:R-:W-:-:S04]  /*23b0*/  SHF.R.U32.HI R6, RZ, R6, R3 ;  /* 0x00000006ff067219 */ /* 0x008fc80000011603 */
[----:B------:R-:W-:Y:S02]  /*23c0*/  SEL R3, R11, R6, !P0 ;  /* 0x000000060b037207 */ /* 0x000fe40004000000 */
[----:B----4-:R-:W-:-:S04]  /*23d0*/  ISETP.NE.AND P1, PT, R16, 0x1, PT ;  /* 0x000000011000780c */ /* 0x010fc80003f25270 */
[----:B------:R-:W-:-:S05]  /*23e0*/  SEL R4, R13, R4, !P1 ;  /* 0x000000040d047207 */ /* 0x000fca0004800000 */
[----:B------:R-:W-:Y:S02]  /*23f0*/  IMAD.IADD R5, R3, 0x1, -R4 ;  /* 0x0000000103057824 */ /* 0x000fe400078e0a04 */
[----:B------:R-:W-:Y:S02]  /*2400*/  IMAD.IADD R3, R4, 0x1, -R3 ;  /* 0x0000000104037824 */ /* 0x000fe400078e0a03 */
[----:B------:R-:W-:Y:S02]  /*2410*/  IMAD R13, R5, R16, R13 ;  /* 0x00000010050d7224 */ /* 0x000fe400078e020d */
[----:B------:R-:W-:-:S07]  /*2420*/  IMAD R11, R3, R2, R11 ;  /* 0x00000002030b7224 */ /* 0x000fce00078e020b */
.L_x_35:
[----:B------:R-:W-:Y:S01]  /*2430*/  VIADD R14, R14, 0x1 ;  /* 0x000000010e0e7836 */ /* 0x000fe20000000000 */
[----:B------:R-:W-:Y:S01]  /*2440*/  PLOP3.LUT P1, PT, PT, PT, PT, 0x80, 0x8 ;  /* 0x000000000008781c */ /* 0x000fe20003f2f070 */
[----:B------:R-:W-:Y:S02]  /*2450*/  IMAD.IADD R21, R13, 0x1, R60 ;  /* 0x000000010d157824 */ /* 0x000fe400078e023c */
[----:B------:R-:W-:Y:S01]  /*2460*/  IMAD.IADD R20, R11, 0x1, R58 ;  /* 0x000000010b147824 */ /* 0x000fe200078e023a */
[----:B------:R-:W-:-:S04]  /*2470*/  ISETP.NE.AND P0, PT, R14, 0x2, PT ;  /* 0x000000020e00780c */ /* 0x000fc80003f05270 */
[----:B------:R-:W-:Y:S02]  /*2480*/  SEL R3, RZ, 0x1, P0 ;  /* 0x00000001ff037807 */ /* 0x000fe40000000000 */
[----:B------:R-:W-:Y:S02]  /*2490*/  SEL R14, R14, RZ, P0 ;  /* 0x000000ff0e0e7207 */ /* 0x000fe40000000000 */
[----:B------:R-:W-:Y:S01]  /*24a0*/  LOP3.LUT R12, R12, R3, RZ, 0x3c, !PT ;  /* 0x000000030c0c7212 */ /* 0x000fe200078e3cff */
[----:B------:R-:W-:Y:S06]  /*24b0*/  @P2 BRA `(.L_x_36) ;  /* 0xfffffff000982947 */ /* 0x000fec000383ffff */
[----:B------:R-:W-:Y:S01]  /*24c0*/  UIADD3 UR4, UPT, UPT, UR4, 0x88, URZ ;  /* 0x0000008804047890 */ /* 0x000fe2000fffe0ff */
[----:B------:R-:W-:-:S03]  /*24d0*/  SHF.L.U32 R3, R15, 0x1f, RZ ;  /* 0x0000001f0f037819 */ /* 0x000fc600000006ff */
[----:B------:R-:W-:-:S09]  /*24e0*/  ULEA UR5, UR6, UR4, 0x3 ;  /* 0x0000000406057291 */ /* 0x000fd2000f8e18ff */
[----:B------:R-:W1:Y:S02]  /*24f0*/  SYNCS.PHASECHK.TRANS64.TRYWAIT P0, [UR5], R3 ;  /* 0x00000003ff0075a7 */ /* 0x000e640008001105 */
[----:B-1----:R-:W-:Y:S05]  /*2500*/  @!P0 BRA `(.L_x_37) ;  /* 0x0000006000bc8947 */ /* 0x002fea0003800000 */
.L_x_150:
[----:B------:R-:W-:-:S04]  /*2510*/  UIADD3 UR6, UPT, UPT, UR6, 0x1, URZ ;  /* 0x0000000106067890 */ /* 0x000fc8000fffe0ff */
[----:B------:R-:W-:-:S04]  /*2520*/  UISETP.NE.AND UP0, UPT, UR6, 0x11, UPT ;  /* 0x000000110600788c */ /* 0x000fc8000bf05270 */
[----:B------:R-:W-:Y:S02]  /*2530*/  USEL UR7, URZ, 0x1, UP0 ;  /* 0x00000001ff077887 */ /* 0x000fe40008000000 */
[----:B------:R-:W-:-:S04]  /*2540*/  USEL UR6, UR6, URZ, UP0 ;  /* 0x000000ff06067287 */ /* 0x000fc80008000000 */
[----:B------:R-:W-:Y:S01]  /*2550*/  ULEA UR5, UR6, UR4, 0x3 ;  /* 0x0000000406057291 */ /* 0x000fe2000f8e18ff */
[----:B------:R-:W-:-:S04]  /*2560*/  LOP3.LUT R2, R15, UR7, RZ, 0x3c, !PT ;  /* 0x000000070f027c12 */ /* 0x000fc8000f8e3cff */
[----:B-1----:R-:W-:-:S04]  /*2570*/  SHF.L.U32 R3, R2, 0x1f, RZ ;  /* 0x0000001f02037819 */ /* 0x002fc800000006ff */
[----:B------:R-:W1:Y:S02]  /*2580*/  SYNCS.PHASECHK.TRANS64.TRYWAIT P0, [UR5], R3 ;  /* 0x00000003ff0075a7 */ /* 0x000e640008001105 */
[----:B-1----:R-:W-:Y:S05]  /*2590*/  @!P0 BRA `(.L_x_38) ;  /* 0x0000006000b08947 */ /* 0x002fea0003800000 */
.L_x_152:
        /* <DEDUP_REMOVED lines=9> */
.L_x_154:
        /* <DEDUP_REMOVED lines=9> */
.L_x_156:
        /* <DEDUP_REMOVED lines=9> */
.L_x_158:
        /* <DEDUP_REMOVED lines=9> */
.L_x_160:
        /* <DEDUP_REMOVED lines=9> */
.L_x_162:
        /* <DEDUP_REMOVED lines=9> */
.L_x_164:
        /* <DEDUP_REMOVED lines=9> */
.L_x_166:
        /* <DEDUP_REMOVED lines=9> */
.L_x_168:
        /* <DEDUP_REMOVED lines=9> */
.L_x_170:
        /* <DEDUP_REMOVED lines=9> */
.L_x_172:
        /* <DEDUP_REMOVED lines=9> */
.L_x_174:
        /* <DEDUP_REMOVED lines=9> */
.L_x_176:
        /* <DEDUP_REMOVED lines=9> */
.L_x_178:
        /* <DEDUP_REMOVED lines=9> */
.L_x_180:
[----:B------:R-:W-:-:S04]  /*2d80*/  UIADD3 UR6, UPT, UPT, UR6, 0x1, URZ ;  /* 0x0000000106067890 */ /* 0x000fc8000fffe0ff */
[----:B------:R-:W-:-:S04]  /*2d90*/  UISETP.NE.AND UP0, UPT, UR6, 0x11, UPT ;  /* 0x000000110600788c */ /* 0x000fc8000bf05270 */
[----:B------:R-:W-:Y:S02]  /*2da0*/  USEL UR5, URZ, 0x1, UP0 ;  /* 0x00000001ff057887 */ /* 0x000fe40008000000 */
[----:B------:R-:W-:-:S04]  /*2db0*/  USEL UR6, UR6, URZ, UP0 ;  /* 0x000000ff06067287 */ /* 0x000fc80008000000 */
[----:B------:R-:W-:Y:S01]  /*2dc0*/  ULEA UR6, UR6, UR4, 0x3 ;  /* 0x0000000406067291 */ /* 0x000fe2000f8e18ff */
[----:B-1----:R-:W-:-:S04]  /*2dd0*/  LOP3.LUT R3, R2, UR5, RZ, 0x3c, !PT ;  /* 0x0000000502037c12 */ /* 0x002fc8000f8e3cff */
[----:B------:R-:W-:Y:S01]  /*2de0*/  SHF.L.U32 R3, R3, 0x1f, RZ ;  /* 0x0000001f03037819 */ /* 0x000fe200000006ff */
[----:B----4-:R-:W-:-:S07]  /*2df0*/  IMAD.U32 R0, RZ, RZ, UR6 ;  /* 0x00000006ff007e24 */ /* 0x010fce000f8e00ff */
.L_x_53:
[----:B-1----:R1:W2:Y:S02]  /*2e00*/  SYNCS.PHASECHK.TRANS64.TRYWAIT P0, [R0+URZ], R3 ;  /* 0x00000003000075a7 */ /* 0x0022a400080011ff */
[----:B--2---:R-:W-:Y:S05]  /*2e10*/  @!P0 NANOSLEEP.SYNCS 0x989680 ;  /* 0x009896800000895d */ /* 0x004fea0003900000 */
[----:B------:R-:W2:Y:S02]  /*2e20*/  @!P0 SYNCS.PHASECHK.TRANS64 P0, [R0+URZ], R3 ;  /* 0x00000003000085a7 */ /* 0x000ea400080010ff */
[----:B--2---:R-:W-:Y:S05]  /*2e30*/  @P0 EXIT ;  /* 0x000000000000094d */ /* 0x004fea0003800000 */
[----:B------:R-:W-:Y:S05]  /*2e40*/  BRA `(.L_x_53) ;  /* 0xfffffffc00ec7947 */ /* 0x000fea000383ffff */
.L_x_18:
[----:B------:R-:W-:-:S04]  /*2e50*/  UISETP.NE.AND UP1, UPT, UR37, URZ, UPT ;  /* 0x000000ff2500728c */ /* 0x000fc8000bf25270 */
[----:B------:R-:W-:-:S09]  /*2e60*/  UISETP.NE.OR UP1, UPT, UR8, 0x1, UP1 ;  /* 0x000000010800788c */ /* 0x000fd20008f25670 */
[----:B------:R-:W-:Y:S05]  /*2e70*/  BRA.U UP1, `(.L_x_54) ;  /* 0x0000000501487547 */ /* 0x000fea000b800000 */
[----:B------:R-:W-:Y:S01]  /*2e80*/  ISETP.NE.AND P2, PT, R2, RZ, PT ;  /* 0x000000ff0200720c */ /* 0x000fe20003f45270 */
[----:B------:R-:W-:Y:S01]  /*2e90*/  IMAD.MOV.U32 R12, RZ, RZ, 0x1 ;  /* 0x00000001ff0c7424 */ /* 0x000fe200078e00ff */
[----:B------:R-:W-:Y:S02]  /*2ea0*/  CS2R R10, SRZ ;  /* 0x00000000000a7805 */ /* 0x000fe4000001ff00 */
[----:B------:R-:W-:Y:S01]  /*2eb0*/  CS2R R8, SRZ ;  /* 0x0000000000087805 */ /* 0x000fe2000001ff00 */
[----:B------:R-:W-:Y:S01]  /*2ec0*/  UMOV UR4, 0x400 ;  /* 0x0000040000047882 */ /* 0x000fe20000000000 */
[----:B------:R-:W-:Y:S01]  /*2ed0*/  UMOV UR6, URZ ;  /* 0x000000ff00067c82 */ /* 0x000fe20008000000 */
[----:B------:R-:W-:-:S12]  /*2ee0*/  ULEA UR37, UR37, UR4, 0x18 ;  /* 0x0000000425257291 */ /* 0x000fd8000f8ec0ff */
.L_x_58:
[----:B------:R-:W-:Y:S02]  /*2ef0*/  LEA R0, R8, UR37, 0x3 ;  /* 0x0000002508007c11 */ /* 0x000fe4000f8e18ff */
[----:B------:R-:W-:-:S03]  /*2f00*/  SHF.L.U32 R5, R9, 0x1f, RZ ;  /* 0x0000001f09057819 */ /* 0x000fc600000006ff */
[----:B------:R-:W-:Y:S01]  /*2f10*/  VIADD R4, R0, 0x1d0 ;  /* 0x000001d000047836 */ /* 0x000fe20000000000 */
[----:B------:R-:W1:Y:S02]  /*2f20*/  SYNCS.PHASECHK.TRANS64.TRYWAIT P0, [R0+URZ+0x1c0], R5 ;  /* 0x0001c005000075a7 */ /* 0x000e6400080011ff */
[----:B-1----:R-:W-:Y:S05]  /*2f30*/  @!P0 BRA `(.L_x_55) ;  /* 0x0000005c00b08947 */ /* 0x002fea0003800000 */
.L_x_181:
[----:B------:R-:W-:Y:S01]  /*2f40*/  ULEA UR5, UR6, UR37, 0x3 ;  /* 0x0000002506057291 */ /* 0x000fe2000f8e18ff */
[----:B------:R-:W-:Y:S02]  /*2f50*/  PRMT R4, RZ, 0x654, R4 ;  /* 0x00000654ff047816 */ /* 0x000fe40000000004 */
[----:B-1----:R-:W-:Y:S01]  /*2f60*/  SHF.L.U32 R5, R12, 0x1f, RZ ;  /* 0x0000001f0c057819 */ /* 0x002fe200000006ff */
[----:B------:R-:W-:Y:S01]  /*2f70*/  UIADD3 UR4, UPT, UPT, UR5, 0x160, URZ ;  /* 0x0000016005047890 */ /* 0x000fe2000fffe0ff */
[----:B------:R1:W-:Y:S05]  /*2f80*/  SYNCS.ARRIVE.TRANS64.RED.A1T0 RZ, [R4+URZ], RZ ;  /* 0x000000ff04ff79a7 */ /* 0x0003ea00081004ff */
[----:B------:R-:W-:Y:S01]  /*2f90*/  IMAD.U32 R7, RZ, RZ, UR4 ;  /* 0x00000004ff077e24 */ /* 0x000fe2000f8e00ff */
[----:B------:R-:W2:Y:S04]  /*2fa0*/  SYNCS.PHASECHK.TRANS64.TRYWAIT P0, [UR5+0x170], R5 ;  /* 0x00017005ff0075a7 */ /* 0x000ea80008001105 */
[----:B------:R-:W-:Y:S01]  /*2fb0*/  PRMT R6, R2, 0x654, R7 ;  /* 0x0000065402067816 */ /* 0x000fe20000000007 */
[----:B-1----:R-:W-:Y:S01]  /*2fc0*/  @!P2 IMAD.MOV.U32 R4, RZ, RZ, 0x10 ;  /* 0x00000010ff04a424 */ /* 0x002fe200078e00ff */
[----:B--2---:R-:W-:Y:S06]  /*2fd0*/  @!P0 BRA `(.L_x_56) ;  /* 0x0000005c009c8947 */ /* 0x004fec0003800000 */
.L_x_183:
[----:B------:R-:W-:Y:S01]  /*2fe0*/  ULEA UR4, UR6, UR37, 0x4 ;  /* 0x0000002506047291 */ /* 0x000fe2000f8e20ff */
[----:B------:R-:W-:Y:S01]  /*2ff0*/  SEL R3, R6, R3, !P2 ;  /* 0x0000000306037207 */ /* 0x000fe20005000000 */
[----:B------:R-:W-:Y:S01]  /*3000*/  UIADD3 UR5, UPT, UPT, UR5, 0x160, URZ ;  /* 0x0000016005057890 */ /* 0x000fe2000fffe0ff */
[----:B-1----:R-:W-:Y:S01]  /*3010*/  LEA R0, R11, UR37, 0x3 ;  /* 0x000000250b007c11 */ /* 0x002fe2000f8e18ff */
[----:B------:R-:W-:Y:S01]  /*3020*/  UIADD3 UR4, UPT, UPT, UR4, 0x1f0, URZ ;  /* 0x000001f004047890 */ /* 0x000fe2000fffe0ff */
[----:B------:R-:W-:Y:S01]  /*3030*/  SHF.L.U32 R5, R10, 0x1f, RZ ;  /* 0x0000001f0a057819 */ /* 0x000fe200000006ff */
[----:B------:R1:W-:Y:S01]  /*3040*/  @!P2 SYNCS.ARRIVE.TRANS64.RED RZ, [R3+URZ], R4 ;  /* 0x0000000403ffa9a7 */ /* 0x0003e200080004ff */
[----:B------:R-:W-:Y:S01]  /*3050*/  UIADD3 UR6, UPT, UPT, UR6, 0x1, URZ ;  /* 0x0000000106067890 */ /* 0x000fe2000fffe0ff */
[----:B------:R-:W-:-:S03]  /*3060*/  VIADD R8, R8, 0x1 ;  /* 0x0000000108087836 */ /* 0x000fc60000000000 */
[----:B------:R-:W-:Y:S02]  /*3070*/  UISETP.NE.AND UP0, UPT, UR6, 0x2, UPT ;  /* 0x000000020600788c */ /* 0x000fe4000bf05270 */
[----:B------:R-:W-:Y:S06]  /*3080*/  UGETNEXTWORKID.BROADCAST [UR4], [UR5] ;  /* 0x00000000040073ca */ /* 0x000fec0008000100 */
[----:B------:R-:W-:Y:S01]  /*3090*/  USEL UR4, URZ, 0x1, UP0 ;  /* 0x00000001ff047887 */ /* 0x000fe20008000000 */
[----:B------:R-:W-:Y:S01]  /*30a0*/  ISETP.NE.AND P0, PT, R8, 0x2, PT ;  /* 0x000000020800780c */ /* 0x000fe20003f05270 */
[----:B------:R-:W-:Y:S01]  /*30b0*/  USEL UR6, UR6, URZ, UP0 ;  /* 0x000000ff06067287 */ /* 0x000fe20008000000 */
[----:B------:R-:W2:Y:S03]  /*30c0*/  SYNCS.PHASECHK.TRANS64.TRYWAIT P1, [R0+URZ+0x160], R5 ;  /* 0x00016005000075a7 */ /* 0x000ea600080211ff */
[----:B------:R-:W-:Y:S01]  /*30d0*/  LOP3.LUT R12, R12, UR4, RZ, 0x3c, !PT ;  /* 0x000000040c0c7c12 */ /* 0x000fe2000f8e3cff */
[----:B-12---:R-:W-:Y:S07]  /*30e0*/  @!P1 BRA `(.L_x_57) ;  /* 0x0000005c00709947 */ /* 0x006fee0003800000 */
.L_x_184:
[C---:B------:R-:W-:Y:S01]  /*30f0*/  LEA R4, R11.reuse, UR37, 0x4 ;  /* 0x000000250b047c11 */ /* 0x040fe2000f8e20ff */
[----:B-1----:R-:W-:Y:S01]  /*3100*/  VIADD R0, R0, 0x170 ;  /* 0x0000017000007836 */ /* 0x002fe20000000000 */
[----:B------:R-:W-:Y:S01]  /*3110*/  SEL R8, R8, RZ, P0 ;  /* 0x000000ff08087207 */ /* 0x000fe20000000000 */
[----:B------:R-:W-:-:S03]  /*3120*/  VIADD R11, R11, 0x1 ;  /* 0x000000010b0b7836 */ /* 0x000fc60000000000 */
[----:B------:R-:W1:Y:S01]  /*3130*/  LDS.128 R4, [R4+0x1f0] ;  /* 0x0001f00004047984 */ /* 0x000e620000000c00 */
[----:B------:R-:W-:Y:S02]  /*3140*/  PRMT R0, RZ, 0x654, R0 ;  /* 0x00000654ff007816 */ /* 0x000fe40000000000 */
[C---:B------:R-:W-:Y:S01]  /*3150*/  ISETP.NE.AND P1, PT, R11.reuse, 0x2, PT ;  /* 0x000000020b00780c */ /* 0x040fe20003f25270 */
[----:B------:R-:W-:Y:S01]  /*3160*/  @!PT LDS RZ, [RZ] ;  /* 0x00000000fffff984 */ /* 0x000fe20000000800 */
[----:B------:R-:W-:Y:S01]  /*3170*/  @!PT LDS RZ, [RZ] ;  /* 0x00000000fffff984 */ /* 0x000fe20000000800 */
[----:B------:R-:W-:Y:S01]  /*3180*/  @!PT LDS RZ, [RZ] ;  /* 0x00000000fffff984 */ /* 0x000fe20000000800 */
[----:B------:R-:W-:Y:S01]  /*3190*/  @!PT LDS RZ, [RZ] ;  /* 0x00000000fffff984 */ /* 0x000fe20000000800 */
[----:B------:R2:W-:Y:S06]  /*31a0*/  MEMBAR.ALL.CTA ;  /* 0x0000000000007992 */ /* 0x0005ec0000008000 */
[----:B--2---:R-:W2:Y:S01]  /*31b0*/  FENCE.VIEW.ASYNC.S ;  /* 0x00000000000073c6 */ /* 0x004ea20000000000 */
[----:B------:R-:W-:Y:S01]  /*31c0*/  SEL R11, R11, RZ, P1 ;  /* 0x000000ff0b0b7207 */ /* 0x000fe20000800000 */
[----:B--2---:R2:W-:Y:S01]  /*31d0*/  SYNCS.ARRIVE.TRANS64.RED.A1T0 RZ, [R0+URZ], RZ ;  /* 0x000000ff00ff79a7 */ /* 0x0045e200081004ff */
[----:B-1----:R-:W-:-:S02]  /*31e0*/  LOP3.LUT P3, RZ, R6, 0x1, RZ, 0xc0, !PT ;  /* 0x0000000106ff7812 */ /* 0x002fc4000786c0ff */
[----:B------:R-:W-:-:S04]  /*31f0*/  SEL R5, RZ, 0x1, P1 ;  /* 0x00000001ff057807 */ /* 0x000fc80000800000 */
[----:B------:R-:W-:Y:S02]  /*3200*/  LOP3.LUT R10, R10, R5, RZ, 0x3c, !PT ;  /* 0x000000050a0a7212 */ /* 0x000fe400078e3cff */
[----:B--2---:R-:W-:-:S04]  /*3210*/  SEL R0, RZ, 0x1, P0 ;  /* 0x00000001ff007807 */ /* 0x004fc80000000000 */
[----:B------:R-:W-:Y:S01]  /*3220*/  LOP3.LUT R9, R9, R0, RZ, 0x3c, !PT ;  /* 0x0000000009097212 */ /* 0x000fe200078e3cff */
[----:B------:R-:W-:Y:S06]  /*3230*/  @P3 BRA `(.L_x_58) ;  /* 0xfffffffc002c3947 */ /* 0x000fec000383ffff */
[----:B------:R-:W-:Y:S01]  /*3240*/  ULEA UR5, UR6, UR37, 0x3 ;  /* 0x0000002506057291 */ /* 0x000fe2000f8e18ff */
[----:B------:R-:W-:-:S08]  /*3250*/  SHF.L.U32 R3, R12, 0x1f, RZ ;  /* 0x0000001f0c037819 */ /* 0x000fd000000006ff */
[----:B------:R-:W1:Y:S02]  /*3260*/  SYNCS.PHASECHK.TRANS64 P0, [UR5+0x170], R3 ;  /* 0x00017003ff0075a7 */ /* 0x000e640008001005 */
[----:B-1----:R-:W-:Y:S05]  /*3270*/  @P0 BRA `(.L_x_59) ;  /* 0x0000000000080947 */ /* 0x002fea0003800000 */
[----:B------:R-:W1:Y:S02]  /*3280*/  SYNCS.PHASECHK.TRANS64.TRYWAIT P0, [UR5+0x170], R3 ;  /* 0x00017003ff0075a7 */ /* 0x000e640008001105 */
[----:B-1----:R-:W-:Y:S05]  /*3290*/  @!P0 BRA `(.L_x_60) ;  /* 0x0000005c00188947 */ /* 0x002fea0003800000 */
.L_x_59:
[----:B------:R-:W-:-:S04]  /*32a0*/  UIADD3 UR4, UPT, UPT, UR6, 0x1, URZ ;  /* 0x0000000106047890 */ /* 0x000fc8000fffe0ff */
[----:B------:R-:W-:-:S04]  /*32b0*/  UISETP.NE.AND UP0, UPT, UR4, 0x2, UPT ;  /* 0x000000020400788c */ /* 0x000fc8000bf05270 */
[----:B------:R-:W-:Y:S02]  /*32c0*/  USEL UR7, URZ, 0x1, UP0 ;  /* 0x00000001ff077887 */ /* 0x000fe40008000000 */
[----:B------:R-:W-:-:S04]  /*32d0*/  USEL UR4, UR4, URZ, UP0 ;  /* 0x000000ff04047287 */ /* 0x000fc80008000000 */
[----:B------:R-:W-:Y:S01]  /*32e0*/  ULEA UR4, UR4, UR37, 0x3 ;  /* 0x0000002504047291 */ /* 0x000fe2000f8e18ff */
[----:B-1----:R-:W-:-:S04]  /*32f0*/  LOP3.LUT R3, R12, UR7, RZ, 0x3c, !PT ;  /* 0x000000070c037c12 */ /* 0x002fc8000f8e3cff */
[----:B------:R-:W-:-:S04]  /*3300*/  SHF.L.U32 R0, R3, 0x1f, RZ ;  /* 0x0000001f03007819 */ /* 0x000fc800000006ff */
[----:B------:R-:W1:Y:S02]  /*3310*/  SYNCS.PHASECHK.TRANS64 P0, [UR4+0x170], R0 ;  /* 0x00017000ff0075a7 */ /* 0x000e640008001004 */
[----:B-1----:R-:W-:Y:S05]  /*3320*/  @P0 EXIT ;  /* 0x000000000000094d */ /* 0x002fea0003800000 */
[----:B------:R-:W-:Y:S02]  /*3330*/  SHF.L.U32 R3, R3, 0x1f, RZ ;  /* 0x0000001f03037819 */ /* 0x000fe400000006ff */
[----:B------:R-:W-:-:S07]  /*3340*/  MOV R0, UR4 ;  /* 0x0000000400007c02 */ /* 0x000fce0008000f00 */
.L_x_61:
[----:B-1----:R1:W2:Y:S02]  /*3350*/  SYNCS.PHASECHK.TRANS64.TRYWAIT P0, [R0+URZ+0x170], R3 ;  /* 0x00017003000075a7 */ /* 0x0022a400080011ff */
[----:B--2---:R-:W-:Y:S05]  /*3360*/  @!P0 NANOSLEEP.SYNCS 0x989680 ;  /* 0x009896800000895d */ /* 0x004fea0003900000 */
[----:B------:R-:W2:Y:S02]  /*3370*/  @!P0 SYNCS.PHASECHK.TRANS64 P0, [R0+URZ+0x170], R3 ;  /* 0x00017003000085a7 */ /* 0x000ea400080010ff */
[----:B--2---:R-:W-:Y:S05]  /*3380*/  @P0 EXIT ;  /* 0x000000000000094d */ /* 0x004fea0003800000 */
[----:B------:R-:W-:Y:S05]  /*3390*/  BRA `(.L_x_61) ;  /* 0xfffffffc00ec7947 */ /* 0x000fea000383ffff */
.L_x_54:
[----:B------:R-:W-:-:S09]  /*33a0*/  UISETP.NE.AND UP1, UPT, UR8, URZ, UPT ;  /* 0x000000ff0800728c */ /* 0x000fd2000bf25270 */
[----:B------:R-:W-:Y:S05]  /*33b0*/  BRA.U UP1, `(.L_x_62) ;  /* 0x0000000d01947547 */ /* 0x000fea000b800000 */
[----:B------:R-:W-:Y:S01]  /*33c0*/  UMOV UR4, 0x40 ;  /* 0x0000004000047882 */ /* 0x000fe20000000000 */
[----:B------:R-:W-:Y:S01]  /*33d0*/  NOP ;  /* 0x0000000000007918 */ /* 0x000fe20000000000 */
[----:B------:R-:W-:Y:S01]  /*33e0*/  ULEA UR4, UR37, UR4, 0x18 ;  /* 0x0000000425047291 */ /* 0x000fe2000f8ec0ff */
[----:B------:R-:W-:Y:S02]  /*33f0*/  UMOV UR5, 0x400 ;  /* 0x0000040000057882 */ /* 0x000fe40000000000 */
[----:B------:R-:W-:-:S06]  /*3400*/  ULEA UR37, UR37, UR5, 0x18 ;  /* 0x0000000525257291 */ /* 0x000fcc000f8ec0ff */
[----:B------:R-:W1:Y:S02]  /*3410*/  LDS.U8 R0, [UR4+0x1c] ;  /* 0x00001c04ff007984 */ /* 0x000e640008000000 */
[----:B-1----:R-:W-:-:S13]  /*3420*/  ISETP.NE.AND P0, PT, R0, RZ, PT ;  /* 0x000000ff0000720c */ /* 0x002fda0003f05270 */
[----:B------:R-:W-:Y:S05]  /*3430*/  @P0 BRA `(.L_x_63) ;  /* 0x0000000000580947 */ /* 0x000fea0003800000 */
[----:B------:R-:W-:-:S13]  /*3440*/  ELECT P0, URZ, PT ;  /* 0x0000000000ff782f */ /* 0x000fda0003800000 */
[----:B------:R-:W-:Y:S05]  /*3450*/  @!P0 BRA `(.L_x_64) ;  /* 0x0000000000608947 */ /* 0x000fea0003800000 */
[----:B------:R-:W-:Y:S01]  /*3460*/  UMOV UR5, 0x10 ;  /* 0x0000001000057882 */ /* 0x000fe20000000000 */
[----:B------:R-:W-:Y:S01]  /*3470*/  HFMA2 R0, -RZ, RZ, 0, 5.9604644775390625e-08 ;  /* 0x00000001ff007431 */ /* 0x000fe200000001ff */
[----:B------:R-:W-:-:S03]  /*3480*/  MOV R2, 0xffff ;  /* 0x0000ffff00027802 */ /* 0x000fc60000000f00 */
[----:B------:R-:W-:Y:S04]  /*3490*/  DEPBAR.LE SB1, 0x36 ;  /* 0x00009d800000791a */ /* 0x000fe80000000000 */
[----:B------:R-:W1:Y:S02]  /*34a0*/  UTCATOMSWS.FIND_AND_SET.ALIGN UP0, UR5, UR5 ;  /* 0x00000005000575e3 */ /* 0x000e640008000800 */
[----:B-1----:R-:W-:Y:S01]  /*34b0*/  MOV R3, UR5 ;  /* 0x0000000500037c02 */ /* 0x002fe20008000f00 */
[----:B------:R-:W-:Y:S06]  /*34c0*/  BRA.U UP0, `(.L_x_65) ;  /* 0x0000000100187547 */ /* 0x000fec000b800000 */
.L_x_66:
[----:B------:R-:W-:Y:S05]  /*34d0*/  NANOSLEEP 0x64 ;  /* 0x000000640000795d */ /* 0x000fea0003800000 */
[----:B------:R-:W-:-:S05]  /*34e0*/  UMOV UR5, 0x10 ;  /* 0x0000001000057882 */ /* 0x000fca0000000000 */
[----:B------:R-:W-:Y:S04]  /*34f0*/  DEPBAR.LE SB1, 0x36 ;  /* 0x00009d800000791a */ /* 0x000fe80000000000 */
[----:B------:R-:W1:Y:S02]  /*3500*/  UTCATOMSWS.FIND_AND_SET.ALIGN UP0, UR5, UR5 ;  /* 0x00000005000575e3 */ /* 0x000e640008000800 */
[----:B-1----:R-:W-:Y:S01]  /*3510*/  MOV R3, UR5 ;  /* 0x0000000500037c02 */ /* 0x002fe20008000f00 */
[----:B------:R-:W-:Y:S05]  /*3520*/  BRA.U !UP0, `(.L_x_66) ;  /* 0xfffffffd08e87547 */ /* 0x000fea000b83ffff */
.L_x_65:
[-C--:B------:R-:W-:Y:S02]  /*3530*/  SHF.L.U32 R2, R2, R3.reuse, RZ ;  /* 0x0000000302027219 */ /* 0x080fe400000006ff */
[----:B------:R-:W-:Y:S01]  /*3540*/  SHF.L.U32 R0, R0, R3, RZ ;  /* 0x0000000300007219 */ /* 0x000fe200000006ff */
[----:B------:R-:W-:Y:S02]  /*3550*/  IMAD.SHL.U32 R3, R3, 0x20, RZ ;  /* 0x0000002003037824 */ /* 0x000fe400078e00ff */
[----:B------:R1:W-:Y:S04]  /*3560*/  ATOMS.OR RZ, [UR4+0x14], R2 ;  /* 0x00001402ffff798c */ /* 0x0003e8000b000004 */
[----:B------:R1:W-:Y:S04]  /*3570*/  ATOMS.OR RZ, [UR4+0x18], R0 ;  /* 0x00001800ffff798c */ /* 0x0003e8000b000004 */
[----:B------:R1:W-:Y:S01]  /*3580*/  STS [UR37+0x210], R3 ;  /* 0x00021003ff007988 */ /* 0x0003e20008000825 */
[----:B------:R-:W-:Y:S05]  /*3590*/  BRA `(.L_x_64) ;  /* 0x0000000000107947 */ /* 0x000fea0003800000 */
.L_x_63:
[----:B------:R-:W-:Y:S02]  /*35a0*/  MOV R0, 0xffffffff ;  /* 0xffffffff00007802 */ /* 0x000fe40000000f00 */
[----:B------:R-:W-:-:S03]  /*35b0*/  MOV R2, 0x35e0 ;  /* 0x000035e000027802 */ /* 0x000fc60000000f00 */
[----:B------:R1:W-:Y:S04]  /*35c0*/  STS [UR37+0x210], R0 ;  /* 0x00021000ff007988 */ /* 0x0003e80008000825 */
[----:B-1-3-5:R-:W-:Y:S05]  /*35d0*/  CALL.REL.NOINC `($__internal_1_$__cuda_sm10x_tcgen05_guardrail_trap_phase_invalid_during_alloc) ;  /* 0x0000006000607944 */ /* 0x02afea0003c00000 */
.L_x_64:
[----:B------:R-:W-:Y:S05]  /*35e0*/  WARPSYNC.ALL ;  /* 0x0000000000007948 */ /* 0x000fea0003800000 */
[----:B------:R-:W2:Y:S01]  /*35f0*/  S2UR UR6, SR_CgaCtaId ;  /* 0x00000000000679c3 */ /* 0x000ea20000008800 */
[----:B------:R-:W-:Y:S01]  /*3600*/  UMOV UR4, 0x400 ;  /* 0x0000040000047882 */ /* 0x000fe20000000000 */
[----:B------:R-:W-:-:S06]  /*3610*/  NOP ;  /* 0x0000000000007918 */ /* 0x000fcc0000000000 */
[----:B------:R-:W-:Y:S06]  /*3620*/  BAR.ARV 0x6, 0xa0 ;  /* 0x0182800000007b1d */ /* 0x000fec0000002000 */
[----:B------:R-:W4:Y:S01]  /*3630*/  LDCU UR7, c[0x0][0x38c] ;  /* 0x00007180ff0777ac */ /* 0x000f220008000800 */
[----:B------:R-:W-:Y:S01]  /*3640*/  IMAD.MOV.U32 R11, RZ, RZ, 0x1 ;  /* 0x00000001ff0b7424 */ /* 0x000fe200078e00ff */
[----:B------:R-:W-:Y:S01]  /*3650*/  CS2R R8, SRZ ;  /* 0x0000000000087805 */ /* 0x000fe2000001ff00 */
[----:B------:R-:W-:Y:S01]  /*3660*/  IMAD.MOV.U32 R10, RZ, RZ, RZ ;  /* 0x000000ffff0a7224 */ /* 0x000fe200078e00ff */
[----:B------:R-:W-:Y:S01]  /*3670*/  UMOV UR18, URZ ;  /* 0x000000ff00127c82 */ /* 0x000fe20008000000 */
[----:B------:R-:W-:Y:S01]  /*3680*/  UMOV UR17, URZ ;  /* 0x000000ff00117c82 */ /* 0x000fe20008000000 */
[----:B------:R-:W-:Y:S01]  /*3690*/  UMOV UR22, 0x0 ;  /* 0x0000000000167882 */ /* 0x000fe20000000000 */
[----:B------:R-:W-:Y:S01]  /*36a0*/  UMOV UR23, 0x4200010 ;  /* 0x0420001000177882 */ /* 0x000fe20000000000 */
[----:B------:R-:W-:Y:S01]  /*36b0*/  UMOV UR20, 0x0 ;  /* 0x0000000000147882 */ /* 0x000fe20000000000 */
[----:B------:R-:W-:Y:S01]  /*36c0*/  UMOV UR21, 0x4200010 ;  /* 0x0420001000157882 */ /* 0x000fe20000000000 */
[----:B--2---:R-:W-:Y:S01]  /*36d0*/  ULEA UR6, UR6, UR4, 0x18 ;  /* 0x0000000406067291 */ /* 0x004fe2000f8ec0ff */
[----:B------:R-:W2:Y:S03]  /*36e0*/  LDCU UR4, c[0x0][0x38c] ;  /* 0x00007180ff0477ac */ /* 0x000ea60008000800 */
[----:B------:R-:W-:-:S02]  /*36f0*/  UIADD3 UR11, UPT, UPT, UR6, 0x4600, URZ ;  /* 0x00004600060b7890 */ /* 0x000fc4000fffe0ff */
[----:B----4-:R-:W-:-:S03]  /*3700*/  UIADD3 UR7, UPT, UPT, UR7, 0x1f, URZ ;  /* 0x0000001f07077890 */ /* 0x010fc6000fffe0ff */
[----:B-1----:R-:W1:Y:S01]  /*3710*/  LDS R0, [UR6+0x210] ;  /* 0x00021006ff007984 */ /* 0x002e620008000800 */
[----:B------:R-:W-:Y:S02]  /*3720*/  UIADD3 UR12, UPT, UPT, UR6, 0x15600, URZ ;  /* 0x00015600060c7890 */ /* 0x000fe4000fffe0ff */
[----:B------:R-:W-:Y:S02]  /*3730*/  USHF.R.S32.HI UR5, URZ, 0x1f, UR7 ;  /* 0x0000001fff057899 */ /* 0x000fe40008011407 */
[----:B------:R-:W-:Y:S02]  /*3740*/  USHF.R.U32.HI UR11, URZ, 0x4, UR11 ;  /* 0x00000004ff0b7899 */ /* 0x000fe4000801160b */
[----:B------:R-:W-:Y:S02]  /*3750*/  ULEA.HI UR5, UR5, UR7, URZ, 0x5 ;  /* 0x0000000705057291 */ /* 0x000fe4000f8f28ff */
[----:B------:R-:W-:Y:S02]  /*3760*/  USHF.R.U32.HI UR12, URZ, 0x4, UR12 ;  /* 0x00000004ff0c7899 */ /* 0x000fe4000801160c */
[----:B------:R-:W-:-:S02]  /*3770*/  USHF.R.S32.HI UR5, URZ, 0x5, UR5 ;  /* 0x00000005ff057899 */ /* 0x000fc40008011405 */
[----:B------:R-:W-:Y:S02]  /*3780*/  ULOP3.LUT UR11, UR11, 0x3fff, URZ, 0xc0, !UPT ;  /* 0x00003fff0b0b7892 */ /* 0x000fe4000f8ec0ff */
[----:B------:R-:W-:Y:S02]  /*3790*/  UISETP.LT.AND UP0, UPT, UR5, 0x1, UPT ;  /* 0x000000010500788c */ /* 0x000fe4000bf01270 */
[----:B------:R-:W-:Y:S02]  /*37a0*/  ULOP3.LUT UR12, UR12, 0x3fff, URZ, 0xc0, !UPT ;  /* 0x00003fff0c0c7892 */ /* 0x000fe4000f8ec0ff */
[----:B------:R-:W-:Y:S02]  /*37b0*/  USEL UR10, UR5, 0x1, !UP0 ;  /* 0x00000001050a7887 */ /* 0x000fe4000c000000 */
[----:B------:R-:W-:Y:S02]  /*37c0*/  ULOP3.LUT UR11, UR11, 0x10000, URZ, 0xfc, !UPT ;  /* 0x000100000b0b7892 */ /* 0x000fe4000f8efcff */
[----:B------:R-:W-:-:S02]  /*37d0*/  ULOP3.LUT UR12, UR12, 0x10000, URZ, 0xfc, !UPT ;  /* 0x000100000c0c7892 */ /* 0x000fc4000f8efcff */
[----:B------:R-:W-:Y:S02]  /*37e0*/  UIADD3 UR10, UPT, UPT, -UR10, URZ, URZ ;  /* 0x000000ff0a0a7290 */ /* 0x000fe4000fffe1ff */
[----:B--2---:R-:W-:Y:S01]  /*37f0*/  UISETP.GE.AND UP3, UPT, UR4, 0x1, UPT ;  /* 0x000000010400788c */ /* 0x004fe2000bf66270 */
[----:B-1----:R-:W-:-:S15]  /*3800*/  R2UR UR19, R0 ;  /* 0x00000000001372ca */ /* 0x002fde00000e0000 */
.L_x_73:
[----:B------:R-:W-:Y:S02]  /*3810*/  LEA R0, R10, UR6, 0x3 ;  /* 0x000000060a007c11 */ /* 0x000fe4000f8e18ff */
[----:B------:R-:W-:Y:S02]  /*3820*/  SHF.L.U32 R5, R9, 0x1f, RZ ;  /* 0x0000001f09057819 */ /* 0x000fe400000006ff */
[----:B------:R-:W-:Y:S01]  /*3830*/  PLOP3.LUT P0, PT, PT, PT, UP3, 0x80, 0x8 ;  /* 0x000000000008781c */ /* 0x000fe20003f0f038 */
[----:B------:R-:W-:Y:S01]  /*3840*/  VIADD R3, R0, 0x170 ;  /* 0x0000017000037836 */ /* 0x000fe20000000000 */
[----:B-1----:R-:W1:Y:S02]  /*3850*/  SYNCS.PHASECHK.TRANS64.TRYWAIT P1, [R0+URZ+0x160], R5 ;  /* 0x00016005000075a7 */ /* 0x002e6400080211ff */
[----:B-1--4-:R-:W-:Y:S09]  /*3860*/  @!P1 BRA `(.L_x_67) ;  /* 0x0000005400bc9947 */ /* 0x012ff20003800000 */
.L_x_186:
[----:B------:R-:W-:Y:S01]  /*3870*/  LEA R4, R10, UR6, 0x4 ;  /* 0x000000060a047c11 */ /* 0x000fe2000f8e20ff */
[----:B------:R-:W-:Y:S01]  /*3880*/  @UP3 ULEA UR4, UR17, UR6, 0x3 ;  /* 0x0000000611043291 */ /* 0x000fe2000f8e18ff */
[----:B------:R-:W-:Y:S01]  /*3890*/  PLOP3.LUT P2, PT, PT, PT, PT, 0x80, 0x8 ;  /* 0x000000000008781c */ /* 0x000fe20003f4f070 */
[----:B------:R-:W-:Y:S01]  /*38a0*/  ULEA UR8, UR18, UR6, 0x3 ;  /* 0x0000000612087291 */ /* 0x000fe2000f8e18ff */
[----:B------:R-:W-:Y:S02]  /*38b0*/  PRMT R3, RZ, 0x654, R3 ;  /* 0x00000654ff037816 */ /* 0x000fe40000000003 */
[----:B-1----:R-:W1:Y:S01]  /*38c0*/  LDS.128 R4, [R4+0x1f0] ;  /* 0x0001f00004047984 */ /* 0x002e620000000c00 */
[----:B------:R-:W-:Y:S02]  /*38d0*/  @P0 SHF.L.U32 R2, R8, 0x1f, RZ ;  /* 0x0000001f08020819 */ /* 0x000fe400000006ff */
[----:B------:R-:W-:Y:S01]  /*38e0*/  SHF.L.U32 R0, R11, 0x1f, RZ ;  /* 0x0000001f0b007819 */ /* 0x000fe200000006ff */
[----:B------:R-:W-:Y:S01]  /*38f0*/  @!PT LDS RZ, [RZ] ;  /* 0x00000000fffff984 */ /* 0x000fe20000000800 */
[----:B------:R-:W-:Y:S01]  /*3900*/  @!PT LDS RZ, [RZ] ;  /* 0x00000000fffff984 */ /* 0x000fe20000000800 */
[----:B------:R-:W-:Y:S01]  /*3910*/  @!PT LDS RZ, [RZ] ;  /* 0x00000000fffff984 */ /* 0x000fe20000000800 */
[----:B------:R-:W-:Y:S01]  /*3920*/  @!PT LDS RZ, [RZ] ;  /* 0x00000000fffff984 */ /* 0x000fe20000000800 */
[----:B------:R2:W-:Y:S06]  /*3930*/  MEMBAR.ALL.CTA ;  /* 0x0000000000007992 */ /* 0x0005ec0000008000 */
[----:B--2---:R-:W2:Y:S02]  /*3940*/  FENCE.VIEW.ASYNC.S ;  /* 0x00000000000073c6 */ /* 0x004ea40000000000 */
[----:B--2---:R2:W-:Y:S01]  /*3950*/  SYNCS.ARRIVE.TRANS64.RED.A1T0 RZ, [R3+URZ], RZ ;  /* 0x000000ff03ff79a7 */ /* 0x0045e200081004ff */
[----:B------:R2:W4:Y:S01]  /*3960*/  @P0 SYNCS.PHASECHK.TRANS64.TRYWAIT P2, [UR4], R2 ;  /* 0x00000002ff0005a7 */ /* 0x0005220008041104 */
[----:B------:R-:W-:Y:S01]  /*3970*/  ULEA.HI UR4, UR18, UR18, URZ, 0x1 ;  /* 0x0000001212047291 */ /* 0x000fe2000f8f08ff */
[----:B-1----:R-:W-:-:S03]  /*3980*/  LOP3.LUT P1, RZ, R6, 0x1, RZ, 0xc0, !PT ;  /* 0x0000000106ff7812 */ /* 0x002fc6000782c0ff */
[----:B------:R-:W-:Y:S02]  /*3990*/  USHF.L.U32 UR9, UR4, 0x6, URZ ;  /* 0x0000000604097899 */ /* 0x000fe400080006ff */
[----:B------:R-:W-:Y:S02]  /*39a0*/  ULOP3.LUT UR4, UR4, 0xffe, URZ, 0xc0, !UPT ;  /* 0x00000ffe04047892 */ /* 0x000fe4000f8ec0ff */
[----:B------:R-:W-:Y:S02]  /*39b0*/  ULOP3.LUT UR9, UR9, 0xffffff80, URZ, 0xc0, !UPT ;  /* 0xffffff8009097892 */ /* 0x000fe4000f8ec0ff */
[----:B------:R-:W-:Y:S02]  /*39c0*/  UIADD3 UR4, UPT, UPT, -UR4, UR18, URZ ;  /* 0x0000001204047290 */ /* 0x000fe4000fffe1ff */
[----:B------:R-:W-:Y:S01]  /*39d0*/  UIADD3 UR9, UPT, UPT, UR19, UR9, URZ ;  /* 0x0000000913097290 */ /* 0x000fe2000fffe0ff */
[----:B------:R-:W1:Y:S03]  /*39e0*/  SYNCS.PHASECHK.TRANS64.TRYWAIT P0, [UR8+0x1a0], R0 ;  /* 0x0001a000ff0075a7 */ /* 0x000e660008001108 */
[----:B------:R-:W-:Y:S01]  /*39f0*/  ULEA UR9, UR4, UR9, 0x14 ;  /* 0x0000000904097291 */ /* 0x000fe2000f8ea0ff */
[----:B-12-4-:R-:W-:Y:S11]  /*3a00*/  @!P0 BRA `(.L_x_68) ;  /* 0x0000005400688947 */ /* 0x016ff60003800000 */
.L_x_188:
[----:B------:R-:W-:Y:S01]  /*3a10*/  IADD3 R10, PT, PT, R10, 0x1, RZ ;  /* 0x000000010a0a7810 */ /* 0x000fe20007ffe0ff */
[----:B------:R-:W-:Y:S06]  /*3a20*/  BRA.U !UP3, `(.L_x_69) ;  /* 0x000000010b987547 */ /* 0x000fec000b800000 */
[----:B------:R-:W-:Y:S01]  /*3a30*/  UPLOP3.LUT UP4, UPT, UPT, UPT, UPT, 0x40, 0x4 ;  /* 0x000000000004789c */ /* 0x000fe20003f8e870 */
[----:B------:R-:W-:Y:S01]  /*3a40*/  UMOV UR16, UR10 ;  /* 0x0000000a00107c82 */ /* 0x000fe20008000000 */
[----:B------:R-:W-:Y:S01]  /*3a50*/  UMOV UR15, UR5 ;  /* 0x00000005000f7c82 */ /* 0x000fe20008000000 */
[----:B------:R-:W-:-:S08]  /*3a60*/  UMOV UR14, UR17 ;  /* 0x00000011000e7c82 */ /* 0x000fd00008000000 */
.L_x_72:
[----:B------:R-:W-:Y:S02]  /*3a70*/  UIADD3 UR16, UPT, UPT, UR16, 0x1, URZ ;  /* 0x0000000110107890 */ /* 0x000fe4000fffe0ff */
[----:B--2---:R-:W-:Y:S02]  /*3a80*/  ULEA UR7, UR14, UR6, 0x3 ;  /* 0x000000060e077291 */ /* 0x004fe4000f8e18ff */
[----:B------:R-:W-:Y:S01]  /*3a90*/  UISETP.NE.AND UP0, UPT, UR16, URZ, UPT ;  /* 0x000000ff1000728c */ /* 0x000fe2000bf05270 */
[----:B----4-:R-:W-:Y:S10]  /*3aa0*/  @P2 BRA `(.L_x_70) ;  /* 0x00000000000c2947 */ /* 0x010ff40003800000 */
[----:B-1----:R-:W-:Y:S04]  /*3ab0*/  SHF.L.U32 R3, R8, 0x1f, RZ ;  /* 0x0000001f08037819 */ /* 0x002fe800000006ff */
[----:B------:R-:W1:Y:S02]  /*3ac0*/  SYNCS.PHASECHK.TRANS64.TRYWAIT P0, [UR7], R3 ;  /* 0x00000003ff0075a7 */ /* 0x000e640008001107 */
[----:B-1----:R-:W-:Y:S05]  /*3ad0*/  @!P0 BRA `(.L_x_71) ;  /* 0x00000054004c8947 */ /* 0x002fea0003800000 */
.L_x_70:
[----:B------:R-:W-:Y:S01]  /*3ae0*/  UISETP.NE.AND UP1, UPT, UR15, 0x1, UPT ;  /* 0x000000010f00788c */ /* 0x000fe2000bf25270 */
[----:B------:R-:W-:Y:S01]  /*3af0*/  PLOP3.LUT P2, PT, PT, PT, PT, 0x80, 0x8 ;  /* 0x000000000008781c */ /* 0x000fe20003f4f070 */
[----:B------:R-:W-:Y:S02]  /*3b00*/  UIADD3 UR17, UPT, UPT, UR14, 0x1, URZ ;  /* 0x000000010e117890 */ /* 0x000fe4000fffe0ff */
[----:B------:R-:W-:Y:S02]  /*3b10*/  ULEA UR24, UR14, UR12, 0x9 ;  /* 0x0000000c0e187291 */ /* 0x000fe4000f8e48ff */
[----:B------:R-:W-:Y:S01]  /*3b20*/  UISETP.NE.AND UP2, UPT, UR17, 0x11, UPT ;  /* 0x000000111100788c */ /* 0x000fe2000bf45270 */
[----:B------:R-:W-:Y:S01]  /*3b30*/  PLOP3.LUT P0, PT, PT, PT, UP1, 0x80, 0x8 ;  /* 0x000000000008781c */ /* 0x000fe20003f0f018 */
[----:B------:R-:W-:Y:S02]  /*3b40*/  ULEA UR26, UR14, UR11, 0x8 ;  /* 0x0000000b0e1a7291 */ /* 0x000fe4000f8e40ff */
[----:B------:R-:W-:Y:S02]  /*3b50*/  USEL UR13, URZ, 0x1, UP2 ;  /* 0x00000001ff0d7887 */ /* 0x000fe40009000000 */
[----:B------:R-:W-:Y:S02]  /*3b60*/  USEL UR17, UR17, URZ, UP2 ;  /* 0x000000ff11117287 */ /* 0x000fe40009000000 */
[----:B------:R-:W-:Y:S02]  /*3b70*/  UIADD3 UR30, UPT, UPT, UR24, 0x2, URZ ;  /* 0x00000002181e7890 */ /* 0x000fe4000fffe0ff */
[----:B------:R-:W-:Y:S01]  /*3b80*/  @UP1 ULEA UR4, UR17, UR6, 0x3 ;  /* 0x0000000611041291 */ /* 0x000fe2000f8e18ff */
[----:B------:R-:W-:Y:S01]  /*3b90*/  LOP3.LUT R8, R8, UR13, RZ, 0x3c, !PT ;  /* 0x0000000d08087c12 */ /* 0x000fe2000f8e3cff */
[----:B------:R-:W-:Y:S02]  /*3ba0*/  UIADD3 UR28, UPT, UPT, UR26, 0x2, URZ ;  /* 0x000000021a1c7890 */ /* 0x000fe4000fffe0ff */
[----:B------:R-:W-:Y:S01]  /*3bb0*/  UIADD3 UR7, UPT, UPT, UR7, 0x88, URZ ;  /* 0x0000008807077890 */ /* 0x000fe2000fffe0ff */
[----:B-1----:R-:W-:Y:S01]  /*3bc0*/  @P0 SHF.L.U32 R0, R8, 0x1f, RZ ;  /* 0x0000001f08000819 */ /* 0x002fe200000006ff */
[----:B------:R-:W-:Y:S01]  /*3bd0*/  UMOV UR25, 0x80004020 ;  /* 0x8000402000197882 */ /* 0x000fe20000000000 */
[----:B------:R-:W-:Y:S01]  /*3be0*/  UMOV UR27, 0x80004020 ;  /* 0x80004020001b7882 */ /* 0x000fe20000000000 */
[----:B------:R-:W-:Y:S01]  /*3bf0*/  UMOV UR31, 0x80004020 ;  /* 0x80004020001f7882 */ /* 0x000fe20000000000 */
[----:B------:R2:W4:Y:S01]  /*3c00*/  @P0 SYNCS.PHASECHK.TRANS64.TRYWAIT P2, [UR4], R0 ;  /* 0x00000000ff0005a7 */ /* 0x0005220008041104 */
[----:B------:R-:W-:Y:S01]  /*3c10*/  UIADD3 UR15, UPT, UPT, UR15, -0x1, URZ ;  /* 0xffffffff0f0f7890 */ /* 0x000fe2000fffe0ff */
[----:B------:R2:W-:Y:S01]  /*3c20*/  UTCHMMA gdesc[UR26], gdesc[UR24], tmem[UR9], tmem[UR22], idesc[UR23], UP4 ;  /* 0x00ff16181a0075ea */ /* 0x0005e2000a000009 */
[----:B------:R-:W-:Y:S01]  /*3c30*/  UPLOP3.LUT UP4, UPT, UPT, UPT, UPT, 0x80, 0x8 ;  /* 0x000000000008789c */ /* 0x000fe20003f8f070 */
[----:B------:R-:W-:Y:S01]  /*3c40*/  UMOV UR29, 0x80004020 ;  /* 0x80004020001d7882 */ /* 0x000fe20000000000 */
[----:B------:R-:W-:Y:S01]  /*3c50*/  UMOV UR14, UR17 ;  /* 0x00000011000e7c82 */ /* 0x000fe20008000000 */
[----:B------:R2:W-:Y:S01]  /*3c60*/  UTCHMMA gdesc[UR28], gdesc[UR30], tmem[UR9], tmem[UR20], idesc[UR21], UPT ;  /* 0x00ff141e1c0075ea */ /* 0x0005e2000b800009 */
[----:B------:R2:W-:Y:S01]  /*3c70*/  UTCBAR [UR7], URZ ;  /* 0x000000ff070073e9 */ /* 0x0005e200080000ff */
[----:B------:R-:W-:Y:S06]  /*3c80*/  BRA.U UP0, `(.L_x_72) ;  /* 0xfffffffd00787547 */ /* 0x000fec000b83ffff */
.L_x_69:
[----:B------:R-:W-:Y:S01]  /*3c90*/  UIADD3 UR18, UPT, UPT, UR18, 0x1, URZ ;  /* 0x0000000112127890 */ /* 0x000fe2000fffe0ff */
[C---:B------:R-:W-:Y:S01]  /*3ca0*/  ISETP.NE.AND P0, PT, R10.reuse, 0x2, PT ;  /* 0x000000020a00780c */ /* 0x040fe20003f05270 */
[----:B------:R-:W-:Y:S02]  /*3cb0*/  UIADD3 UR8, UPT, UPT, UR8, 0x180, URZ ;  /* 0x0000018008087890 */ /* 0x000fe4000fffe0ff */
[----:B------:R-:W-:Y:S01]  /*3cc0*/  UISETP.NE.AND UP0, UPT, UR18, 0x4, UPT ;  /* 0x000000041200788c */ /* 0x000fe2000bf05270 */
[----:B-12---:R-:W-:Y:S02]  /*3cd0*/  SEL R0, RZ, 0x1, P0 ;  /* 0x00000001ff007807 */ /* 0x006fe40000000000 */
[----:B------:R-:W-:Y:S01]  /*3ce0*/  SEL R10, R10, RZ, P0 ;  /* 0x000000ff0a0a7207 */ /* 0x000fe20000000000 */
[----:B------:R-:W-:Y:S01]  /*3cf0*/  USEL UR4, URZ, 0x1, UP0 ;  /* 0x00000001ff047887 */ /* 0x000fe20008000000 */
[----:B------:R-:W-:Y:S01]  /*3d00*/  LOP3.LUT R9, R9, R0, RZ, 0x3c, !PT ;  /* 0x0000000009097212 */ /* 0x000fe200078e3cff */
[----:B------:R-:W-:Y:S01]  /*3d10*/  USEL UR18, UR18, URZ, UP0 ;  /* 0x000000ff12127287 */ /* 0x000fe20008000000 */
[----:B------:R1:W-:Y:S03]  /*3d20*/  UTCBAR [UR8], URZ ;  /* 0x000000ff080073e9 */ /* 0x0003e600080000ff */
[----:B------:R-:W-:Y:S01]  /*3d30*/  LOP3.LUT R11, R11, UR4, RZ, 0x3c, !PT ;  /* 0x000000040b0b7c12 */ /* 0x000fe2000f8e3cff */
[----:B------:R-:W-:Y:S07]  /*3d40*/  @P1 BRA `(.L_x_73) ;  /* 0xfffffff800b01947 */ /* 0x000fee000383ffff */
[----:B------:R-:W2:Y:S01]  /*3d50*/  S2UR UR4, SR_CgaCtaId ;  /* 0x00000000000479c3 */ /* 0x000ea20000008800 */
[----:B------:R-:W-:Y:S01]  /*3d60*/  ELECT P0, URZ, PT ;  /* 0x0000000000ff782f */ /* 0x000fe20003800000 */
[----:B------:R-:W-:Y:S01]  /*3d70*/  IMAD.MOV.U32 R0, RZ, RZ, 0x1 ;  /* 0x00000001ff007424 */ /* 0x000fe200078e00ff */
[----:B------:R-:W-:Y:S01]  /*3d80*/  UIADD3 UR6, UPT, UPT, UR6, 0x1a0, URZ ;  /* 0x000001a006067890 */ /* 0x000fe2000fffe0ff */
[----:B------:R-:W-:Y:S01]  /*3d90*/  SHF.L.U32 R3, R11, 0x1f, RZ ;  /* 0x0000001f0b037819 */ /* 0x000fe200000006ff */
[----:B------:R-:W-:-:S03]  /*3da0*/  UMOV UR5, 0x40 ;  /* 0x0000004000057882 */ /* 0x000fc60000000000 */
[----:B------:R-:W-:Y:S01]  /*3db0*/  UVIRTCOUNT.DEALLOC.SMPOOL 0x80 ;  /* 0x000000800000784c */ /* 0x000fe20000000000 */
[----:B--2---:R-:W-:Y:S02]  /*3dc0*/  ULEA UR4, UR4, UR5, 0x18 ;  /* 0x0000000504047291 */ /* 0x004fe4000f8ec0ff */
[----:B------:R-:W-:-:S07]  /*3dd0*/  ULEA UR5, UR18, UR6, 0x3 ;  /* 0x0000000612057291 */ /* 0x000fce000f8e18ff */
[----:B------:R2:W-:Y:S02]  /*3de0*/  @P0 STS.U8 [UR4+0x1c], R0 ;  /* 0x00001c00ff000988 */ /* 0x0005e40008000004 */
[----:B------:R-:W3:Y:S02]  /*3df0*/  SYNCS.PHASECHK.TRANS64.TRYWAIT P0, [UR5], R3 ;  /* 0x00000003ff0075a7 */ /* 0x000ee40008001105 */
[----:B--23--:R-:W-:Y:S05]  /*3e00*/  @!P0 BRA `(.L_x_74) ;  /* 0x0000005000988947 */ /* 0x00cfea0003800000 */
.L_x_191:
[----:B------:R-:W-:-:S04]  /*3e10*/  UIADD3 UR7, UPT, UPT, UR18, 0x1, URZ ;  /* 0x0000000112077890 */ /* 0x000fc8000fffe0ff */
[----:B------:R-:W-:-:S04]  /*3e20*/  UISETP.NE.AND UP0, UPT, UR7, 0x4, UPT ;  /* 0x000000040700788c */ /* 0x000fc8000bf05270 */
[----:B-1----:R-:W-:Y:S02]  /*3e30*/  USEL UR8, URZ, 0x1, UP0 ;  /* 0x00000001ff087887 */ /* 0x002fe40008000000 */
[----:B------:R-:W-:-:S04]  /*3e40*/  USEL UR7, UR7, URZ, UP0 ;  /* 0x000000ff07077287 */ /* 0x000fc80008000000 */
[----:B------:R-:W-:Y:S01]  /*3e50*/  ULEA UR5, UR7, UR6, 0x3 ;  /* 0x0000000607057291 */ /* 0x000fe2000f8e18ff */
[----:B------:R-:W-:-:S04]  /*3e60*/  LOP3.LUT R2, R11, UR8, RZ, 0x3c, !PT ;  /* 0x000000080b027c12 */ /* 0x000fc8000f8e3cff */
[----:B--2---:R-:W-:-:S04]  /*3e70*/  SHF.L.U32 R3, R2, 0x1f, RZ ;  /* 0x0000001f02037819 */ /* 0x004fc800000006ff */
[----:B------:R-:W1:Y:S02]  /*3e80*/  SYNCS.PHASECHK.TRANS64.TRYWAIT P0, [UR5], R3 ;  /* 0x00000003ff0075a7 */ /* 0x000e640008001105 */
[----:B-1----:R-:W-:Y:S05]  /*3e90*/  @!P0 BRA `(.L_x_75) ;  /* 0x00000050008c8947 */ /* 0x002fea0003800000 */
.L_x_193:
        /* <DEDUP_REMOVED lines=9> */
.L_x_195:
[----:B------:R-:W-:-:S04]  /*3f30*/  UIADD3 UR7, UPT, UPT, UR7, 0x1, URZ ;  /* 0x0000000107077890 */ /* 0x000fc8000fffe0ff */
[----:B------:R-:W-:-:S04]  /*3f40*/  UISETP.NE.AND UP0, UPT, UR7, 0x4, UPT ;  /* 0x000000040700788c */ /* 0x000fc8000bf05270 */
[----:B------:R-:W-:Y:S02]  /*3f50*/  USEL UR5, URZ, 0x1, UP0 ;  /* 0x00000001ff057887 */ /* 0x000fe40008000000 */
[----:B------:R-:W-:-:S04]  /*3f60*/  USEL UR7, UR7, URZ, UP0 ;  /* 0x000000ff07077287 */ /* 0x000fc80008000000 */
[----:B------:R-:W-:Y:S01]  /*3f70*/  ULEA UR7, UR7, UR6, 0x3 ;  /* 0x0000000607077291 */ /* 0x000fe2000f8e18ff */
[----:B-1----:R-:W-:-:S04]  /*3f80*/  LOP3.LUT R3, R2, UR5, RZ, 0x3c, !PT ;  /* 0x0000000502037c12 */ /* 0x002fc8000f8e3cff */
[----:B------:R-:W-:-:S04]  /*3f90*/  SHF.L.U32 R3, R3, 0x1f, RZ ;  /* 0x0000001f03037819 */ /* 0x000fc800000006ff */
[----:B------:R-:W1:Y:S02]  /*3fa0*/  SYNCS.PHASECHK.TRANS64.TRYWAIT P0, [UR7], R3 ;  /* 0x00000003ff0075a7 */ /* 0x000e640008001107 */
[----:B-1----:R-:W-:Y:S05]  /*3fb0*/  @!P0 BRA `(.L_x_77) ;  /* 0x0000005000748947 */ /* 0x002fea0003800000 */
.L_x_197:
[----:B------:R-:W-:Y:S01]  /*3fc0*/  NOP ;  /* 0x0000000000007918 */ /* 0x000fe20000000000 */
[----:B-1----:R-:W1:Y:S01]  /*3fd0*/  LDS R0, [UR4+0x14] ;  /* 0x00001404ff007984 */ /* 0x002e620008000800 */
[----:B------:R-:W-:Y:S01]  /*3fe0*/  ULOP3.LUT UR6, UR19, 0xffff, URZ, 0xc0, !UPT ;  /* 0x0000ffff13067892 */ /* 0x000fe2000f8ec0ff */
[----:B------:R-:W-:Y:S01]  /*3ff0*/  UMOV UR8, 0xffff ;  /* 0x0000ffff00087882 */ /* 0x000fe20000000000 */
[----:B------:R-:W-:Y:S02]  /*4000*/  UMOV UR5, 0x1 ;  /* 0x0000000100057882 */ /* 0x000fe40000000000 */
[----:B------:R-:W-:-:S04]  /*4010*/  USHF.R.U32.HI UR6, URZ, 0x5, UR6 ;  /* 0x00000005ff067899 */ /* 0x000fc80008011606 */
[----:B------:R-:W-:Y:S02]  /*4020*/  USHF.L.U32 UR8, UR8, UR6, URZ ;  /* 0x0000000608087299 */ /* 0x000fe400080006ff */
[----:B------:R-:W-:-:S04]  /*4030*/  USHF.L.U32 UR5, UR5, UR6, URZ ;  /* 0x0000000605057299 */ /* 0x000fc800080006ff */
[----:B-1----:R-:W-:-:S04]  /*4040*/  LOP3.LUT R0, R0, UR8, RZ, 0xc0, !PT ;  /* 0x0000000800007c12 */ /* 0x002fc8000f8ec0ff */
[----:B------:R-:W-:-:S13]  /*4050*/  ISETP.NE.AND P0, PT, R0, UR8, PT ;  /* 0x0000000800007c0c */ /* 0x000fda000bf05270 */
[----:B------:R-:W-:Y:S05]  /*4060*/  @P0 BRA `(.L_x_78) ;  /* 0x0000000000580947 */ /* 0x000fea0003800000 */
[----:B------:R-:W1:Y:S02]  /*4070*/  LDS R0, [UR4+0x18] ;  /* 0x00001804ff007984 */ /* 0x000e640008000800 */
[----:B-1----:R-:W-:-:S04]  /*4080*/  LOP3.LUT R0, R0, UR5, RZ, 0xc0, !PT ;  /* 0x0000000500007c12 */ /* 0x002fc8000f8ec0ff */
[----:B------:R-:W-:-:S13]  /*4090*/  ISETP.NE.AND P0, PT, R0, UR5, PT ;  /* 0x0000000500007c0c */ /* 0x000fda000bf05270 */
[----:B------:R-:W-:Y:S05]  /*40a0*/  @P0 BRA `(.L_x_79) ;  /* 0x00000000003c0947 */ /* 0x000fea0003800000 */
[----:B------:R-:W1:Y:S01]  /*40b0*/  S2R R2, SR_LANEID ;  /* 0x0000000000027919 */ /* 0x000e620000000000 */
[----:B------:R-:W-:Y:S01]  /*40c0*/  ULOP3.LUT UR8, URZ, UR8, URZ, 0x33, !UPT ;  /* 0x00000008ff087292 */ /* 0x000fe2000f8e33ff */
[----:B------:R-:W-:Y:S01]  /*40d0*/  LOP3.LUT R4, RZ, UR5, RZ, 0x33, !PT ;  /* 0x00000005ff047c12 */ /* 0x000fe2000f8e33ff */
[----:B------:R-:W-:Y:S02]  /*40e0*/  VOTEU.ANY UR7, UPT, PT ;  /* 0x0000000000077886 */ /* 0x000fe400038e0100 */
[----:B------:R-:W-:Y:S01]  /*40f0*/  UFLO.U32 UR7, UR7 ;  /* 0x00000007000772bd */ /* 0x000fe200080e0000 */
[----:B------:R-:W2:Y:S01]  /*4100*/  REDUX UR5, R4 ;  /* 0x00000000040573c4 */ /* 0x000ea20000000000 */
[----:B------:R-:W-:-:S06]  /*4110*/  IMAD.U32 R0, RZ, RZ, UR8 ;  /* 0x00000008ff007e24 */ /* 0x000fcc000f8e00ff */
[----:B------:R3:W-:Y:S01]  /*4120*/  UTCATOMSWS.AND URZ, UR8 ;  /* 0x0000000800ff79e3 */ /* 0x0007e20008000000 */
[----:B------:R-:W4:Y:S01]  /*4130*/  REDUX UR6, R0 ;  /* 0x00000000000673c4 */ /* 0x000f220000000000 */
[----:B-1----:R-:W-:Y:S01]  /*4140*/  ISETP.EQ.U32.AND P0, PT, R2, UR7, PT ;  /* 0x0000000702007c0c */ /* 0x002fe2000bf02070 */
[----:B--2---:R-:W-:Y:S01]  /*4150*/  IMAD.U32 R2, RZ, RZ, UR5 ;  /* 0x00000005ff027e24 */ /* 0x004fe2000f8e00ff */
[----:B----4-:R-:W-:-:S11]  /*4160*/  MOV R3, UR6 ;  /* 0x0000000600037c02 */ /* 0x010fd60008000f00 */
[----:B------:R3:W-:Y:S04]  /*4170*/  @P0 ATOMS.AND RZ, [UR4+0x14], R3 ;  /* 0x00001403ffff098c */ /* 0x0007e8000a800004 */
[----:B------:R3:W-:Y:S01]  /*4180*/  @P0 ATOMS.AND RZ, [UR4+0x18], R2 ;  /* 0x00001802ffff098c */ /* 0x0007e2000a800004 */
[----:B------:R-:W-:Y:S05]  /*4190*/  BRA `(.L_x_80) ;  /* 0x0000000000147947 */ /* 0x000fea0003800000 */
.L_x_79:
[----:B------:R-:W-:Y:S02]  /*41a0*/  MOV R2, 0x41c0 ;  /* 0x000041c000027802 */ /* 0x000fe40000000f00 */
[----:B----45:R-:W-:Y:S05]  /*41b0*/  CALL.REL.NOINC `($__internal_0_$__cuda_sm10x_tcgen05_guardrail_trap_col_being_dealloced_not_returned_by_alloc) ;  /* 0x00000054005c7944 */ /* 0x030fea0003c00000 */
[----:B------:R-:W-:Y:S05]  /*41c0*/  BRA `(.L_x_80) ;  /* 0x0000000000087947 */ /* 0x000fea0003800000 */
.L_x_78:
[----:B------:R-:W-:Y:S02]  /*41d0*/  MOV R2, 0x41f0 ;  /* 0x000041f000027802 */ /* 0x000fe40000000f00 */
[----:B----45:R-:W-:Y:S05]  /*41e0*/  CALL.REL.NOINC `($__internal_2_$__cuda_sm10x_tcgen05_guardrail_trap_unallocated_columns_being_dealloced) ;  /* 0x0000005400687944 */ /* 0x030fea0003c00000 */
.L_x_80:
[----:B------:R-:W-:Y:S01]  /*41f0*/  NOP ;  /* 0x0000000000007918 */ /* 0x000fe20000000000 */
[----:B---3--:R-:W-:Y:S05]  /*4200*/  EXIT ;  /* 0x000000000000794d */ /* 0x008fea0003800000 */
.L_x_62:
[----:B------:R-:W-:-:S09]  /*4210*/  UISETP.NE.OR UP2, UPT, UR8, 0x3, !UP2 ;  /* 0x000000030800788c */ /* 0x000fd2000d745670 */
[----:B------:R-:W-:Y:S05]  /*4220*/  BRA.U UP2, `(.L_x_81) ;  /* 0x0000001102147547 */ /* 0x000fea000b800000 */
[----:B------:R-:W1:Y:S01]  /*4230*/  LDC R0, c[0x0][0xb30] ;  /* 0x0002cc00ff007b82 */ /* 0x000e620000000800 */
[----:B------:R-:W2:Y:S01]  /*4240*/  LDCU.64 UR8, c[0x0][0x888] ;  /* 0x00011100ff0877ac */ /* 0x000ea20008000a00 */
[----:B------:R-:W-:Y:S02]  /*4250*/  HFMA2 R25, -RZ, RZ, 0, 0 ;  /* 0x00000000ff197431 */ /* 0x000fe400000001ff */
[----:B------:R-:W-:Y:S01]  /*4260*/  IMAD.MOV.U32 R32, RZ, RZ, 0x1 ;  /* 0x00000001ff207424 */ /* 0x000fe200078e00ff */
[----:B------:R-:W-:Y:S01]  /*4270*/  MOV R23, 0x1000 ;  /* 0x0000100000177802 */ /* 0x000fe20000000f00 */
[----:B------:R-:W4:Y:S01]  /*4280*/  LDCU.64 UR4, c[0x0][0x890] ;  /* 0x00011200ff0477ac */ /* 0x000f220008000a00 */
[----:B------:R-:W-:Y:S01]  /*4290*/  IMAD.MOV.U32 R27, RZ, RZ, RZ ;  /* 0x000000ffff1b7224 */ /* 0x000fe200078e00ff */
[----:B------:R-:W3:Y:S01]  /*42a0*/  LDC R19, c[0x0][0x370] ;  /* 0x0000dc00ff137b82 */ /* 0x000ee20000000800 */
[----:B------:R-:W-:Y:S01]  /*42b0*/  UMOV UR7, 0x400 ;  /* 0x0000040000077882 */ /* 0x000fe20000000000 */
[----:B------:R-:W-:-:S02]  /*42c0*/  UPLOP3.LUT UP1, UPT, UPT, UPT, UPT, 0x40, 0x4 ;  /* 0x000000000004789c */ /* 0x000fc40003f2e870 */
[----:B------:R-:W-:-:S04]  /*42d0*/  ULEA UR7, UR37, UR7, 0x18 ;  /* 0x0000000725077291 */ /* 0x000fc8000f8ec0ff */
[----:B------:R-:W3:Y:S01]  /*42e0*/  LDC R2, c[0x0][0xb0c] ;  /* 0x0002c300ff027b82 */ /* 0x000ee20000000800 */
[----:B------:R-:W-:Y:S02]  /*42f0*/  UIADD3 UR13, UPT, UPT, UR7, 0x128, URZ ;  /* 0x00000128070d7890 */ /* 0x000fe4000fffe0ff */
[----:B--2---:R-:W-:Y:S02]  /*4300*/  UISETP.NE.U32.AND UP2, UPT, UR8, URZ, UPT ;  /* 0x000000ff0800728c */ /* 0x004fe4000bf45070 */
[----:B------:R-:W-:Y:S02]  /*4310*/  UIADD3 UR33, UPT, UPT, UR7, 0x110, URZ ;  /* 0x0000011007217890 */ /* 0x000fe4000fffe0ff */
[----:B----4-:R-:W-:Y:S01]  /*4320*/  UISETP.NE.U32.AND UP3, UPT, UR4, URZ, UPT ;  /* 0x000000ff0400728c */ /* 0x010fe2000bf65070 */
[----:B------:R-:W2:Y:S01]  /*4330*/  LDC R18, c[0x0][0xb20] ;  /* 0x0002c800ff127b82 */ /* 0x000ea20000000800 */
[----:B-1----:R-:W-:Y:S01]  /*4340*/  ISETP.NE.AND P1, PT, R0, 0x1, PT ;  /* 0x000000010000780c */ /* 0x002fe20003f25270 */
[----:B------:R-:W-:-:S02]  /*4350*/  UISETP.NE.AND.EX UP2, UPT, UR9, URZ, UPT, UP2 ;  /* 0x000000ff0900728c */ /* 0x000fc4000bf45320 */
[----:B------:R-:W-:Y:S02]  /*4360*/  UIADD3 UR25, UPT, UPT, UR7, 0x118, URZ ;  /* 0x0000011807197890 */ /* 0x000fe4000fffe0ff */
[----:B------:R-:W-:Y:S02]  /*4370*/  UIADD3 UR17, UPT, UPT, UR7, 0x120, URZ ;  /* 0x0000012007117890 */ /* 0x000fe4000fffe0ff */
[----:B------:R-:W1:Y:S01]  /*4380*/  LDC.64 R36, c[0x0][0x348] ;  /* 0x0000d200ff247b82 */ /* 0x000e620000000a00 */
[----:B------:R-:W-:Y:S02]  /*4390*/  UPRMT UR13, UR37, 0x654, UR13 ;  /* 0x00000654250d7896 */ /* 0x000fe4000800000d */
[----:B------:R-:W-:-:S05]  /*43a0*/  UISETP.NE.AND.EX UP3, UPT, UR5, URZ, UPT, UP3 ;  /* 0x000000ff0500728c */ /* 0x000fca000bf65330 */
[----:B------:R-:W4:Y:S08]  /*43b0*/  LDC.64 R16, c[0x0][0xb10] ;  /* 0x0002c400ff107b82 */ /* 0x000f300000000a00 */
[----:B------:R-:W1:Y:S08]  /*43c0*/  LDC.64 R6, c[0x0][0xb18] ;  /* 0x0002c600ff067b82 */ /* 0x000e700000000a00 */
[----:B------:R-:W1:Y:S08]  /*43d0*/  LDC.64 R4, c[0x0][0xb28] ;  /* 0x0002ca00ff047b82 */ /* 0x000e700000000a00 */
[----:B--23--:R-:W1:Y:S02]  /*43e0*/  LDC R22, c[0x0][0x374] ;  /* 0x0000dd00ff167b82 */ /* 0x00ce640000000800 */
.L_x_92:
[----:B------:R-:W-:Y:S02]  /*43f0*/  LEA R0, R27, UR7, 0x3 ;  /* 0x000000071b007c11 */ /* 0x000fe4000f8e18ff */
[----:B------:R-:W-:Y:S02]  /*4400*/  SHF.L.U32 R3, R25, 0x1f, RZ ;  /* 0x0000001f19037819 */ /* 0x000fe400000006ff */
[----:B------:R-:W-:Y:S02]  /*4410*/  LEA R28, R27, UR7, 0x4 ;  /* 0x000000071b1c7c11 */ /* 0x000fe4000f8e20ff */
[----:B--2---:R-:W2:Y:S02]  /*4420*/  SYNCS.PHASECHK.TRANS64.TRYWAIT P0, [R0+URZ+0x160], R3 ;  /* 0x00016003000075a7 */ /* 0x004ea400080011ff */
[----:B--2---:R-:W-:Y:S05]  /*4430*/  @!P0 BRA `(.L_x_82) ;  /* 0x0000004c006c8947 */ /* 0x004fea0003800000 */
.L_x_198:
[----:B------:R-:W-:Y:S01]  /*4440*/  ISETP.GE.AND P0, PT, R26, 0x1, PT ;  /* 0x000000011a00780c */ /* 0x000fe20003f06270 */
[----:B------:R-:W3:Y:S01]  /*4450*/  LDS.128 R28, [R28+0x1f0] ;  /* 0x0001f0001c1c7984 */ /* 0x000ee20000000c00 */
[----:B--2---:R-:W-:Y:S01]  /*4460*/  VIADD R0, R0, 0x170 ;  /* 0x0000017000007836 */ /* 0x004fe20000000000 */
[----:B------:R-:W-:Y:S01]  /*4470*/  @!PT LDS RZ, [RZ] ;  /* 0x00000000fffff984 */ /* 0x000fe20000000800 */
[----:B------:R-:W-:Y:S01]  /*4480*/  @!PT LDS RZ, [RZ] ;  /* 0x00000000fffff984 */ /* 0x000fe20000000800 */
[----:B------:R-:W-:Y:S01]  /*4490*/  @!PT LDS RZ, [RZ] ;  /* 0x00000000fffff984 */ /* 0x000fe20000000800 */
[----:B------:R-:W-:Y:S01]  /*44a0*/  @!PT LDS RZ, [RZ] ;  /* 0x00000000fffff984 */ /* 0x000fe20000000800 */
[----:B------:R2:W-:Y:S06]  /*44b0*/  MEMBAR.ALL.CTA ;  /* 0x0000000000007992 */ /* 0x0005ec0000008000 */
[----:B--2---:R-:W2:Y:S01]  /*44c0*/  FENCE.VIEW.ASYNC.S ;  /* 0x00000000000073c6 */ /* 0x004ea20000000000 */
[----:B------:R-:W-:Y:S04]  /*44d0*/  PRMT R0, RZ, 0x654, R0 ;  /* 0x00000654ff007816 */ /* 0x000fe80000000000 */
[----:B--2---:R2:W-:Y:S01]  /*44e0*/  SYNCS.ARRIVE.TRANS64.RED.A1T0 RZ, [R0+URZ], RZ ;  /* 0x000000ff00ff79a7 */ /* 0x0045e200081004ff */
[----:B---3--:R-:W-:Y:S11]  /*44f0*/  LOP3.LUT P3, RZ, R30, 0x1, RZ, 0xc0, !PT ;  /* 0x000000011eff7812 */ /* 0x008ff6000786c0ff */
[----:B------:R-:W-:Y:S02]  /*4500*/  @!UPT UIADD3 URZ, UPT, UPT, URZ, URZ, URZ ;  /* 0x000000fffffff290 */ /* 0x000fe4000fffe0ff */
[----:B------:R-:W-:Y:S02]  /*4510*/  @P3 MOV R13, R28 ;  /* 0x0000001c000d3202 */ /* 0x000fe40000000f00 */
[----:B------:R-:W-:Y:S01]  /*4520*/  @P3 LOP3.LUT R8, R29, 0xffff, RZ, 0xc0, !PT ;  /* 0x0000ffff1d083812 */ /* 0x000fe200078ec0ff */
[----:B--2---:R-:W-:Y:S06]  /*4530*/  @!P0 BRA `(.L_x_83) ;  /* 0x0000000000a48947 */ /* 0x004fec0003800000 */
[----:B-1---5:R-:W-:Y:S01]  /*4540*/  IMAD.HI.U32 R33, R22, R7, RZ ;  /* 0x0000000716217227 */ /* 0x022fe200078e00ff */
[----:B------:R-:W-:Y:S02]  /*4550*/  ISETP.NE.AND P0, PT, R6, 0x1, PT ;  /* 0x000000010600780c */ /* 0x000fe40003f05270 */
[----:B------:R-:W-:Y:S01]  /*4560*/  ISETP.NE.AND P2, PT, R26, 0x1, PT ;  /* 0x000000011a00780c */ /* 0x000fe20003f45270 */
[----:B----4-:R-:W-:Y:S01]  /*4570*/  IMAD.HI.U32 R34, R19, R16, RZ ;  /* 0x0000001013227227 */ /* 0x010fe200078e00ff */
[----:B------:R-:W-:Y:S02]  /*4580*/  SHF.R.U32.HI R33, RZ, R18, R33 ;  /* 0x00000012ff217219 */ /* 0x000fe40000011621 */
[----:B------:R-:W-:Y:S01]  /*4590*/  ISETP.NE.AND P4, PT, R2, 0x1, PT ;  /* 0x000000010200780c */ /* 0x000fe20003f85270 */
[----:B------:R-:W-:Y:S01]  /*45a0*/  IMAD.HI.U32 R38, R13, R16, RZ ;  /* 0x000000100d267227 */ /* 0x000fe200078e00ff */
[----:B------:R-:W-:Y:S02]  /*45b0*/  SHF.R.U32.HI R34, RZ, R17, R34 ;  /* 0x00000011ff227219 */ /* 0x000fe40000011622 */
[----:B------:R-:W-:Y:S01]  /*45c0*/  SEL R3, R22, R33, !P0 ;  /* 0x0000002116037207 */ /* 0x000fe20004000000 */
[C---:B------:R-:W-:Y:S01]  /*45d0*/  IMAD.HI.U32 R33, R8.reuse, R7, RZ ;  /* 0x0000000708217227 */ /* 0x040fe200078e00ff */
[----:B------:R-:W-:Y:S02]  /*45e0*/  SEL R11, R19, R34, !P4 ;  /* 0x00000022130b7207 */ /* 0x000fe40006000000 */
[----:B------:R-:W-:Y:S01]  /*45f0*/  SHF.R.U32.HI R38, RZ, R17, R38 ;  /* 0x00000011ff267219 */ /* 0x000fe20000011626 */
[----:B------:R-:W-:Y:S01]  /*4600*/  IMAD.HI.U32 R40, R3, R4, RZ ;  /* 0x0000000403287227 */ /* 0x000fe200078e00ff */
[----:B------:R-:W-:Y:S03]  /*4610*/  SHF.R.U32.HI R33, RZ, R18, R33 ;  /* 0x00000012ff217219 */ /* 0x000fe60000011621 */
[----:B------:R-:W-:Y:S01]  /*4620*/  IMAD.HI.U32 R34, R11, R4, RZ ;  /* 0x000000040b227227 */ /* 0x000fe200078e00ff */
[----:B------:R-:W-:Y:S02]  /*4630*/  @P2 SHF.R.U32.HI R3, RZ, R5, R40 ;  /* 0x00000005ff032219 */ /* 0x000fe40000011628 */
[----:B------:R-:W-:Y:S02]  /*4640*/  SEL R9, R8, R33, !P0 ;  /* 0x0000002108097207 */ /* 0x000fe40004000000 */
[----:B------:R-:W-:Y:S01]  /*4650*/  @P2 SHF.R.U32.HI R11, RZ, R5, R34 ;  /* 0x00000005ff0b2219 */ /* 0x000fe20000011622 */
[C---:B------:R-:W-:Y:S01]  /*4660*/  IMAD R10, R26.reuse, R3, RZ ;  /* 0x000000031a0a7224 */ /* 0x040fe200078e02ff */
[----:B------:R-:W-:Y:S01]  /*4670*/  SEL R3, R13, R38, !P4 ;  /* 0x000000260d037207 */ /* 0x000fe20006000000 */
[C---:B------:R-:W-:Y:S03]  /*4680*/  IMAD.HI.U32 R14, R9.reuse, R4, RZ ;  /* 0x00000004090e7227 */ /* 0x040fe600078e00ff */
[----:B------:R-:W-:Y:S01]  /*4690*/  ISETP.GE.AND P0, PT, R9, R10, PT ;  /* 0x0000000a0900720c */ /* 0x000fe20003f06270 */
[C---:B------:R-:W-:Y:S01]  /*46a0*/  IMAD R12, R26.reuse, R11, RZ ;  /* 0x0000000b1a0c7224 */ /* 0x040fe200078e02ff */
[-C--:B------:R-:W-:Y:S04]  /*46b0*/  SHF.R.U32.HI R14, RZ, R5.reuse, R14 ;  /* 0x00000005ff0e7219 */ /* 0x080fe8000001160e */
[----:B------:R-:W-:Y:S02]  /*46c0*/  ISETP.GE.OR P0, PT, R3, R12, P0 ;  /* 0x0000000c0300720c */ /* 0x000fe40000706670 */
[----:B------:R-:W-:Y:S05]  /*46d0*/  SEL R15, R9, R14, !P2 ;  /* 0x0000000e090f7207 */ /* 0x000fea0005000000 */
[----:B------:R-:W-:Y:S04]  /*46e0*/  IMAD.MOV R14, RZ, RZ, -R15 ;  /* 0x000000ffff0e7224 */ /* 0x000fe800078e0a0f */
[----:B------:R-:W-:Y:S02]  /*46f0*/  IMAD R14, R26, R14, R9 ;  /* 0x0000000e1a0e7224 */ /* 0x000fe400078e0209 */
[C---:B------:R-:W-:Y:S05]  /*4700*/  @!P0 IMAD.HI.U32 R10, R3.reuse, R4, RZ ;  /* 0x00000004030a8227 */ /* 0x040fea00078e00ff */
[----:B------:R-:W-:Y:S04]  /*4710*/  @!P0 SHF.R.U32.HI R10, RZ, R5, R10 ;  /* 0x00000005ff0a8219 */ /* 0x000fe8000001160a */
[----:B------:R-:W-:Y:S01]  /*4720*/  @!P0 SEL R0, R3, R10, !P2 ;  /* 0x0000000a03008207 */ /* 0x000fe20005000000 */
[----:B------:R-:W-:Y:S03]  /*4730*/  IMAD.MOV R10, RZ, RZ, -R3 ;  /* 0x000000ffff0a7224 */ /* 0x000fe600078e0a03 */
[----:B------:R-:W-:Y:S01]  /*4740*/  @!P0 IADD3 R15, PT, PT, R15, -R0, RZ ;  /* 0x800000000f0f8210 */ /* 0x000fe20007ffe0ff */
[----:B------:R-:W-:Y:S01]  /*4750*/  @!P0 IMAD R0, R11, R14, R0 ;  /* 0x0000000e0b008224 */ /* 0x000fe200078e0200 */
[----:B------:R-:W-:Y:S01]  /*4760*/  IADD3 R11, PT, PT, -R9, RZ, RZ ;  /* 0x000000ff090b7210 */ /* 0x000fe20007ffe1ff */
[----:B------:R-:W-:Y:S02]  /*4770*/  IMAD R13, R2, R10, R13 ;  /* 0x0000000a020d7224 */ /* 0x000fe400078e020d */
[----:B------:R-:W-:Y:S02]  /*4780*/  @!P0 IMAD R9, R15, R26, R3 ;  /* 0x0000001a0f098224 */ /* 0x000fe400078e0203 */
[----:B------:R-:W-:Y:S02]  /*4790*/  @!P0 IMAD.MOV.U32 R3, RZ, RZ, R0 ;  /* 0x000000ffff038224 */ /* 0x000fe400078e0000 */
[----:B------:R-:W-:Y:S02]  /*47a0*/  IMAD R8, R6, R11, R8 ;  /* 0x0000000b06087224 */ /* 0x000fe400078e0208 */
[----:B------:R-:W-:Y:S02]  /*47b0*/  IMAD R13, R3, R2, R13 ;  /* 0x00000002030d7224 */ /* 0x000fe400078e020d */
[----:B------:R-:W-:Y:S02]  /*47c0*/  IMAD R8, R9, R6, R8 ;  /* 0x0000000609087224 */ /* 0x000fe400078e0208 */
.L_x_83:
[----:B------:R-:W-:Y:S05]  /*47d0*/  BRA.U UP1, `(.L_x_84) ;  /* 0x0000000101107547 */ /* 0x000fea000b800000 */
[----:B------:R-:W-:Y:S04]  /*47e0*/  MOV R0, UR6 ;  /* 0x0000000600007c02 */ /* 0x000fe80008000f00 */
[----:B------:R-:W-:Y:S04]  /*47f0*/  SHF.L.U32 R3, R0, 0x1f, RZ ;  /* 0x0000001f00037819 */ /* 0x000fe800000006ff */
[----:B------:R-:W2:Y:S02]  /*4800*/  SYNCS.PHASECHK.TRANS64.TRYWAIT P0, [UR7+0x158], R3 ;  /* 0x00015803ff0075a7 */ /* 0x000ea40008001107 */
[----:B--2---:R-:W-:Y:S05]  /*4810*/  @!P0 BRA `(.L_x_85) ;  /* 0x0000004800888947 */ /* 0x004fea0003800000 */
.L_x_84:
[----:B------:R-:W-:Y:S02]  /*4820*/  R2UR UR35, R21 ;  /* 0x00000000152372ca */ /* 0x000fe400000e0000 */
[----:B------:R-:W-:Y:S02]  /*4830*/  R2UR UR34, R20 ;  /* 0x00000000142272ca */ /* 0x000fe400000e0000 */
[----:B------:R-:W-:Y:S02]  /*4840*/  ISETP.NE.U32.AND P2, PT, RZ, UR4, PT ;  /* 0x00000004ff007c0c */ /* 0x000fe4000bf45070 */
[----:B------:R-:W-:Y:S02]  /*4850*/  SHF.L.U32 R12, R32, 0x1f, RZ ;  /* 0x0000001f200c7819 */ /* 0x000fe400000006ff */
[----:B------:R-:W-:Y:S05]  /*4860*/  ISETP.NE.AND.EX P2, PT, RZ, UR5, PT, P2 ;  /* 0x00000005ff007c0c */ /* 0x000fea000bf45320 */
[----:B------:R-:W-:Y:S02]  /*4870*/  USHF.L.U32 UR35, UR35, 0x6, URZ ;  /* 0x0000000623237899 */ /* 0x000fe400080006ff */
[----:B------:R-:W-:Y:S01]  /*4880*/  USHF.L.U32 UR34, UR34, 0x7, URZ ;  /* 0x0000000722227899 */ /* 0x000fe200080006ff */
[----:B------:R-:W-:Y:S11]  /*4890*/  BRA.U !UP3, `(.L_x_86) ;  /* 0x000000010b347547 */ /* 0x000ff6000b800000 */
[----:B------:R-:W-:Y:S01]  /*48a0*/  UPLOP3.LUT UP0, UPT, UPT, UPT, UP2, 0x80, 0x8 ;  /* 0x000000000008789c */ /* 0x000fe20003f0f020 */
[----:B--2---:R-:W-:Y:S02]  /*48b0*/  HFMA2 R0, -RZ, RZ, 0, 5.9604644775390625e-08 ;  /* 0x00000001ff007431 */ /* 0x004fe400000001ff */
[----:B------:R-:W-:Y:S03]  /*48c0*/  IMAD.MOV.U32 R59, RZ, RZ, 0x1 ;  /* 0x00000001ff3b7424 */ /* 0x000fe600078e00ff */
[----:B------:R-:W-:Y:S05]  /*48d0*/  PLOP3.LUT P0, PT, PT, PT, UP0, 0x80, 0x8 ;  /* 0x000000000008781c */ /* 0x000fea0003f0f008 */
[----:B------:R-:W2:Y:S01]  /*48e0*/  @UP0 LDCU.64 UR10, c[0x0][0x888] ;  /* 0x00011100ff0a07ac */ /* 0x000ea20008000a00 */
[----:B------:R-:W-:Y:S07]  /*48f0*/  @UP0 UIMAD UR8, UR36, UR4, URZ ;  /* 0x00000004240802a4 */ /* 0x000fee000f8e02ff */
[----:B------:R-:W-:Y:S01]  /*4900*/  @!P0 PRMT R59, R0, 0x7610, R59 ;  /* 0x00007610003b8816 */ /* 0x000fe2000000003b */
[----:B--2---:R-:W-:Y:S03]  /*4910*/  @UP0 UIMAD.WIDE UR10, UR8, 0x4, UR10 ;  /* 0x00000004080a08a5 */ /* 0x004fe6000f8e020a */
[----:B------:R-:W2:Y:S03]  /*4920*/  @!UP0 LDCU UR8, c[0x0][0x880] ;  /* 0x00011000ff0887ac */ /* 0x000ea60008000800 */
[----:B------:R-:W-:Y:S01]  /*4930*/  IMAD.U32 R10, RZ, RZ, UR10 ;  /* 0x0000000aff0a7e24 */ /* 0x000fe2000f8e00ff */
[----:B------:R-:W-:Y:S05]  /*4940*/  MOV R11, UR11 ;  /* 0x0000000b000b7c02 */ /* 0x000fea0008000f00 */
[----:B-----5:R3:W5:Y:S02]  /*4950*/  @P0 LDG.E R35, desc[UR46][R10.64] ;  /* 0x0000002e0a230981 */ /* 0x020764000c1e1900 */
[----:B--23--:R-:W-:Y:S07]  /*4960*/  @!P0 IMAD.U32 R35, RZ, RZ, UR8 ;  /* 0x00000008ff238e24 */ /* 0x00cfee000f8e00ff */
.L_x_86:
[----:B-----5:R-:W-:Y:S01]  /*4970*/  @!P2 FSETP.EQ.AND P0, PT, R35, RZ, PT ;  /* 0x000000ff2300a20b */ /* 0x020fe20003f02000 */
[----:B------:R-:W-:Y:S01]  /*4980*/  @!UPT UIADD3 URZ, UPT, UPT, URZ, URZ, URZ ;  /* 0x000000fffffff290 */ /* 0x000fe2000fffe0ff */
[----:B------:R-:W-:Y:S11]  /*4990*/  @!P2 BRA `(.L_x_87) ;  /* 0x000000000014a947 */ /* 0x000ff60003800000 */
[----:B------:R-:W-:Y:S02]  /*49a0*/  LOP3.LUT P2, RZ, R59, 0xff, RZ, 0xc0, !PT ;  /* 0x000000ff3bff7812 */ /* 0x000fe4000784c0ff */
[----:B------:R-:W-:Y:S04]  /*49b0*/  PLOP3.LUT P0, PT, PT, PT, UP0, 0x80, 0x8 ;  /* 0x000000000008781c */ /* 0x000fe80003f0f008 */
[----:B------:R-:W-:Y:S07]  /*49c0*/  PLOP3.LUT P0, PT, P0, PT, PT, 0x8, 0x80 ;  /* 0x000000000080781c */ /* 0x000fee000070e170 */
[----:B------:R-:W-:Y:S11]  /*49d0*/  @P2 FSETP.EQ.AND P0, PT, R35, RZ, PT ;  /* 0x000000ff2300220b */ /* 0x000ff60003f02000 */
[----:B------:R-:W-:Y:S02]  /*49e0*/  @!UPT UIADD3 URZ, UPT, UPT, URZ, URZ, URZ ;  /* 0x000000fffffff290 */ /* 0x000fe4000fffe0ff */
.L_x_87:
[----:B------:R-:W3:Y:S01]  /*49f0*/  SYNCS.PHASECHK.TRANS64.TRYWAIT P2, [UR7+0x130], R12 ;  /* 0x0001300cff0075a7 */ /* 0x000ee20008041107 */
[----:B------:R-:W-:Y:S04]  /*4a00*/  ELECT P4, URZ, PT ;  /* 0x0000000000ff782f */ /* 0x000fe80003880000 */
[----:B------:R-:W-:Y:S11]  /*4a10*/  PLOP3.LUT P4, PT, P0, P4, PT, 0xf2, 0x2f ;  /* 0x00000000002f781c */ /* 0x000ff60000789e72 */
[----:B------:R-:W-:Y:S02]  /*4a20*/  @!UPT UIADD3 URZ, UPT, UPT, URZ, URZ, URZ ;  /* 0x000000fffffff290 */ /* 0x000fe4000fffe0ff */
[----:B-1----:R-:W-:Y:S05]  /*4a30*/  @!P4 IADD3 R9, P0, PT, R36, 0x580, RZ ;  /* 0x000005802409c810 */ /* 0x002fea0007f1e0ff */
[----:B--2---:R-:W-:Y:S01]  /*4a40*/  @!P4 IMAD.X R0, RZ, RZ, R37, P0 ;  /* 0x000000ffff00c224 */ /* 0x004fe200000e0625 */
[----:B---3--:R-:W-:Y:S07]  /*4a50*/  @!P2 BRA `(.L_x_88) ;  /* 0x000000480010a947 */ /* 0x008fee0003800000 */
.L_x_201:
[----:B------:R-:W-:Y:S01]  /*4a60*/  @!P4 R2UR UR8, R0 ;  /* 0x000000000008c2ca */ /* 0x000fe200000e0000 */
[----:B------:R-:W-:Y:S01]  /*4a70*/  VOTEU.ALL UP1, P4 ;  /* 0x0000000000ff7886 */ /* 0x000fe20002020000 */
[----:B------:R-:W-:Y:S01]  /*4a80*/  @!P4 R2UR UR9, R9 ;  /* 0x000000000909c2ca */ /* 0x000fe200000e0000 */
[----:B------:R-:W-:Y:S01]  /*4a90*/  @!P4 IMAD.MOV.U32 R0, RZ, RZ, 0x1000 ;  /* 0x00001000ff00c424 */ /* 0x000fe200078e00ff */
[----:B------:R-:W-:Y:S01]  /*4aa0*/  UMOV UR10, 0x0 ;  /* 0x00000000000a7882 */ /* 0x000fe20000000000 */
[----:B------:R-:W-:Y:S01]  /*4ab0*/  UMOV UR11, 0x10000000 ;  /* 0x10000000000b7882 */ /* 0x000fe20000000000 */
[----:B------:R-:W-:Y:S01]  /*4ac0*/  @!UP1 UIADD3 UR32, UPT, UPT, UR7, 0x400, URZ ;  /* 0x0000040007209890 */ /* 0x000fe2000fffe0ff */
[----:B------:R-:W-:Y:S01]  /*4ad0*/  @!P4 IADD3 R9, P0, PT, R36, 0x580, RZ ;  /* 0x000005802409c810 */ /* 0x000fe20007f1e0ff */
[----:B------:R-:W-:Y:S05]  /*4ae0*/  VOTEU.ALL UP1, P4 ;  /* 0x0000000000ff7886 */ /* 0x000fea0002020000 */
[----:B------:R-:W-:Y:S01]  /*4af0*/  IMAD.U32 R11, RZ, RZ, UR8 ;  /* 0x00000008ff0b7e24 */ /* 0x000fe2000f8e00ff */
[----:B------:R-:W-:Y:S01]  /*4b00*/  UPRMT UR8, UR37, 0x654, UR33 ;  /* 0x0000065425087896 */ /* 0x000fe20008000021 */
[----:B------:R-:W-:Y:S03]  /*4b10*/  IMAD.U32 R10, RZ, RZ, UR9 ;  /* 0x00000009ff0a7e24 */ /* 0x000fe6000f8e00ff */
[----:B------:R-:W-:Y:S02]  /*4b20*/  @!P4 R2UR UR15, R11 ;  /* 0x000000000b0fc2ca */ /* 0x000fe400000e0000 */
[----:B------:R-:W-:Y:S11]  /*4b30*/  @!P4 R2UR UR14, R10 ;  /* 0x000000000a0ec2ca */ /* 0x000ff600000e0000 */
[----:B------:R-:W-:Y:S02]  /*4b40*/  @!UPT UIADD3 URZ, UPT, UPT, URZ, URZ, URZ ;  /* 0x000000fffffff290 */ /* 0x000fe4000fffe0ff */
[----:B------:R2:W-:Y:S01]  /*4b50*/  @!UP1 UTMALDG.3D [UR32], [UR14], desc[UR10] ;  /* 0x00000a200e0095b4 */ /* 0x0005e20008011000 */
[----:B------:R3:W-:Y:S01]  /*4b60*/  @!P4 SYNCS.ARRIVE.TRANS64.RED.A0TR RZ, [UR7+0x110], R0 ;  /* 0x00011000ffffc9a7 */ /* 0x0007e20008300407 */
[----:B------:R-:W-:Y:S01]  /*4b70*/  SYNCS.ARRIVE.TRANS64.RED.A1T0 RZ, [UR8], RZ ;  /* 0x000000ffffff79a7 */ /* 0x000fe20008100408 */
[----:B---3--:R-:W-:Y:S01]  /*4b80*/  @!P4 IMAD.X R0, RZ, RZ, R37, P0 ;  /* 0x000000ffff00c224 */ /* 0x008fe200000e0625 */
[----:B------:R-:W3:Y:S02]  /*4b90*/  SYNCS.PHASECHK.TRANS64.TRYWAIT P2, [UR7+0x138], R12 ;  /* 0x0001380cff0075a7 */ /* 0x000ee40008041107 */
[----:B--23--:R-:W-:Y:S05]  /*4ba0*/  @!P2 BRA `(.L_x_89) ;  /* 0x0000004400d4a947 */ /* 0x00cfea0003800000 */
.L_x_203:
        /* <DEDUP_REMOVED lines=8> */
[----:B------:R-:W-:Y:S01]  /*4c30*/  @!UP1 UIADD3 UR24, UPT, UPT, UR7, 0x1400, URZ ;  /* 0x0000140007189890 */ /* 0x000fe2000fffe0ff */
[----:B------:R-:W-:Y:S01]  /*4c40*/  VOTEU.ALL UP1, P4 ;  /* 0x0000000000ff7886 */ /* 0x000fe20002020000 */
[----:B------:R-:W-:Y:S01]  /*4c50*/  UMOV UR27, UR35 ;  /* 0x00000023001b7c82 */ /* 0x000fe20008000000 */
[----:B------:R-:W-:Y:S02]  /*4c60*/  UMOV UR28, UR36 ;  /* 0x00000024001c7c82 */ /* 0x000fe40008000000 */
[----:B------:R-:W-:Y:S01]  /*4c70*/  IMAD.U32 R11, RZ, RZ, UR8 ;  /* 0x00000008ff0b7e24 */ /* 0x000fe2000f8e00ff */
[----:B------:R-:W-:Y:S01]  /*4c80*/  UPRMT UR8, UR37, 0x654, UR25 ;  /* 0x0000065425087896 */ /* 0x000fe20008000019 */
[----:B------:R-:W-:Y:S02]  /*4c90*/  IMAD.U32 R10, RZ, RZ, UR9 ;  /* 0x00000009ff0a7e24 */ /* 0x000fe4000f8e00ff */
[----:B------:R-:W-:Y:S01]  /*4ca0*/  @!P4 IMAD.X R20, RZ, RZ, R37, P0 ;  /* 0x000000ffff14c224 */ /* 0x000fe200000e0625 */
[----:B------:R-:W-:Y:S02]  /*4cb0*/  @!P4 R2UR UR15, R11 ;  /* 0x000000000b0fc2ca */ /* 0x000fe400000e0000 */
[----:B------:R-:W-:Y:S11]  /*4cc0*/  @!P4 R2UR UR14, R10 ;  /* 0x000000000a0ec2ca */ /* 0x000ff600000e0000 */
[----:B------:R-:W-:Y:S02]  /*4cd0*/  @!UPT UIADD3 URZ, UPT, UPT, URZ, URZ, URZ ;  /* 0x000000fffffff290 */ /* 0x000fe4000fffe0ff */
[----:B------:R2:W-:Y:S01]  /*4ce0*/  @!UP1 UTMALDG.3D [UR24], [UR14], desc[UR10] ;  /* 0x00000a180e0095b4 */ /* 0x0005e20008011000 */
[----:B------:R2:W-:Y:S01]  /*4cf0*/  @!P4 SYNCS.ARRIVE.TRANS64.RED.A0TR RZ, [UR7+0x118], R0 ;  /* 0x00011800ffffc9a7 */ /* 0x0005e20008300407 */
[----:B------:R-:W-:Y:S01]  /*4d00*/  SYNCS.ARRIVE.TRANS64.RED.A1T0 RZ, [UR8], RZ ;  /* 0x000000ffffff79a7 */ /* 0x000fe20008100408 */
[----:B------:R-:W3:Y:S02]  /*4d10*/  SYNCS.PHASECHK.TRANS64.TRYWAIT P2, [UR7+0x140], R12 ;  /* 0x0001400cff0075a7 */ /* 0x000ee40008041107 */
[----:B--23--:R-:W-:Y:S05]  /*4d20*/  @!P2 BRA `(.L_x_90) ;  /* 0x00000044008ca947 */ /* 0x00cfea0003800000 */
.L_x_205:
[----:B------:R-:W2:Y:S01]  /*4d30*/  LDC.64 R14, c[0x0][0xb10] ;  /* 0x0002c400ff0e7b82 */ /* 0x000ea20000000a00 */
[----:B------:R-:W-:Y:S01]  /*4d40*/  @!P4 R2UR UR8, R20 ;  /* 0x000000001408c2ca */ /* 0x000fe200000e0000 */
[----:B------:R-:W-:Y:S01]  /*4d50*/  VOTEU.ALL UP1, P4 ;  /* 0x0000000000ff7886 */ /* 0x000fe20002020000 */
[----:B------:R-:W-:Y:S01]  /*4d60*/  @!P4 R2UR UR9, R21 ;  /* 0x000000001509c2ca */ /* 0x000fe200000e0000 */
[----:B------:R-:W-:Y:S01]  /*4d70*/  UMOV UR10, 0x0 ;  /* 0x00000000000a7882 */ /* 0x000fe20000000000 */
[----:B------:R-:W-:Y:S03]  /*4d80*/  UMOV UR11, 0x10000000 ;  /* 0x10000000000b7882 */ /* 0x000fe60000000000 */
[----:B------:R-:W3:Y:S01]  /*4d90*/  LDC.64 R10, c[0x0][0xb18] ;  /* 0x0002c600ff0a7b82 */ /* 0x000ee20000000a00 */
[----:B------:R-:W-:Y:S01]  /*4da0*/  @!UP1 UIADD3 UR18, UPT, UPT, UR34, 0x40, URZ ;  /* 0x0000004022129890 */ /* 0x000fe2000fffe0ff */
[----:B------:R-:W-:Y:S01]  /*4db0*/  @P3 SHF.R.U32.HI R24, RZ, 0x10, R29 ;  /* 0x00000010ff183819 */ /* 0x000fe2000001161d */
[----:B------:R-:W-:Y:S01]  /*4dc0*/  @!UP1 UIADD3 UR16, UPT, UPT, UR7, 0x2400, URZ ;  /* 0x0000240007109890 */ /* 0x000fe2000fffe0ff */
[----:B------:R-:W-:Y:S01]  /*4dd0*/  VIADD R27, R27, 0x1 ;  /* 0x000000011b1b7836 */ /* 0x000fe20000000000 */
[----:B------:R-:W-:Y:S03]  /*4de0*/  VOTEU.ALL UP1, P4 ;  /* 0x0000000000ff7886 */ /* 0x000fe60002020000 */
[----:B------:R-:W5:Y:S01]  /*4df0*/  @!P1 LDC R0, c[0x0][0xb20] ;  /* 0x0002c800ff009b82 */ /* 0x000f620000000800 */
[----:B------:R-:W-:Y:S01]  /*4e00*/  UMOV UR19, UR35 ;  /* 0x0000002300137c82 */ /* 0x000fe20008000000 */
[----:B------:R-:W-:Y:S01]  /*4e10*/  IMAD.U32 R21, RZ, RZ, UR8 ;  /* 0x00000008ff157e24 */ /* 0x000fe2000f8e00ff */
[----:B------:R-:W-:Y:S05]  /*4e20*/  UMOV UR20, UR36 ;  /* 0x0000002400147c82 */ /* 0x000fea0008000000 */
[----:B-1----:R-:W1:Y:S01]  /*4e30*/  @!P1 LDC R3, c[0x0][0xb0c] ;  /* 0x0002c300ff039b82 */ /* 0x002e620000000800 */
[----:B------:R-:W-:Y:S01]  /*4e40*/  IMAD.U32 R20, RZ, RZ, UR9 ;  /* 0x00000009ff147e24 */ /* 0x000fe2000f8e00ff */
[----:B------:R-:W-:Y:S01]  /*4e50*/  UPRMT UR8, UR37, 0x654, UR17 ;  /* 0x0000065425087896 */ /* 0x000fe20008000011 */
[----:B------:R-:W-:Y:S03]  /*4e60*/  @!P4 R2UR UR15, R21 ;  /* 0x00000000150fc2ca */ /* 0x000fe600000e0000 */
[----:B------:R-:W-:Y:S01]  /*4e70*/  @!P4 R2UR UR14, R20 ;  /* 0x00000000140ec2ca */ /* 0x000fe200000e0000 */
[----:B------:R-:W-:Y:S11]  /*4e80*/  @!P4 IMAD.MOV.U32 R20, RZ, RZ, 0x1000 ;  /* 0x00001000ff14c424 */ /* 0x000ff600078e00ff */
[----:B------:R-:W-:Y:S01]  /*4e90*/  @!UPT UIADD3 URZ, UPT, UPT, URZ, URZ, URZ ;  /* 0x000000fffffff290 */ /* 0x000fe2000fffe0ff */
[----:B------:R1:W-:Y:S01]  /*4ea0*/  @!UP1 UTMALDG.3D [UR16], [UR14], desc[UR10] ;  /* 0x00000a100e0095b4 */ /* 0x0003e20008011000 */
[----:B------:R1:W-:Y:S02]  /*4eb0*/  @!P4 SYNCS.ARRIVE.TRANS64.RED.A0TR RZ, [UR7+0x120], R20 ;  /* 0x00012014ffffc9a7 */ /* 0x0003e40008300407 */
[----:B-1----:R-:W-:Y:S01]  /*4ec0*/  @!P1 ISETP.NE.AND P2, PT, R3, 0x1, PT ;  /* 0x000000010300980c */ /* 0x002fe20003f45270 */
[C---:B--2---:R-:W-:Y:S01]  /*4ed0*/  @!P1 IMAD.HI.U32 R14, R13.reuse, R14, RZ ;  /* 0x0000000e0d0e9227 */ /* 0x044fe200078e00ff */
[----:B---3--:R-:W-:Y:S03]  /*4ee0*/  @!P1 ISETP.NE.AND P0, PT, R10, 0x1, PT ;  /* 0x000000010a00980c */ /* 0x008fe60003f05270 */
[C---:B------:R-:W-:Y:S01]  /*4ef0*/  @!P1 IMAD.HI.U32 R11, R8.reuse, R11, RZ ;  /* 0x0000000b080b9227 */ /* 0x040fe200078e00ff */
[----:B------:R-:W-:Y:S04]  /*4f00*/  @!P1 SHF.R.U32.HI R14, RZ, R15, R14 ;  /* 0x0000000fff0e9219 */ /* 0x000fe8000001160e */
[----:B-----5:R-:W-:Y:S01]  /*4f10*/  @!P1 SHF.R.U32.HI R9, RZ, R0, R11 ;  /* 0x00000000ff099219 */ /* 0x020fe2000001160b */
[----:B------:R-:W-:Y:S01]  /*4f20*/  SYNCS.ARRIVE.TRANS64.RED.A1T0 RZ, [UR8], RZ ;  /* 0x000000ffffff79a7 */ /* 0x000fe20008100408 */
[----:B------:R-:W-:Y:S02]  /*4f30*/  @!P1 SEL R14, R13, R14, !P2 ;  /* 0x0000000e0d0e9207 */ /* 0x000fe40005000000 */
[----:B------:R-:W-:Y:S01]  /*4f40*/  @!P1 SEL R9, R8, R9, !P0 ;  /* 0x0000000908099207 */ /* 0x000fe20004000000 */
[----:B------:R-:W1:Y:S04]  /*4f50*/  SYNCS.PHASECHK.TRANS64.TRYWAIT P5, [UR7+0x148], R12 ;  /* 0x0001480cff0075a7 */ /* 0x000e6800080a1107 */
[----:B------:R-:W-:Y:S02]  /*4f60*/  @!P1 IMAD.IADD R0, R9, 0x1, -R14 ;  /* 0x0000000109009824 */ /* 0x000fe400078e0a0e */
[----:B------:R-:W-:Y:S02]  /*4f70*/  @!P1 IMAD.IADD R9, R14, 0x1, -R9 ;  /* 0x000000010e099824 */ /* 0x000fe400078e0a09 */
[----:B------:R-:W-:Y:S02]  /*4f80*/  @!P1 IMAD R13, R0, R3, R13 ;  /* 0x00000003000d9224 */ /* 0x000fe400078e020d */
[----:B------:R-:W-:Y:S01]  /*4f90*/  @!P1 IMAD R8, R9, R10, R8 ;  /* 0x0000000a09089224 */ /* 0x000fe200078e0208 */
[----:B-1----:R-:W-:Y:S06]  /*4fa0*/  @!P5 BRA `(.L_x_91) ;  /* 0x000000440004d947 */ /* 0x002fec0003800000 */
.L_x_207:
[----:B-1----:R-:W-:Y:S01]  /*4fb0*/  @!P4 IADD3 R3, P0, PT, R36, 0x580, RZ ;  /* 0x000005802403c810 */ /* 0x002fe20007f1e0ff */
[----:B------:R-:W-:Y:S01]  /*4fc0*/  VOTEU.ALL UP1, P4 ;  /* 0x0000000000ff7886 */ /* 0x000fe20002020000 */
[----:B------:R-:W-:Y:S01]  /*4fd0*/  UMOV UR18, 0x0 ;  /* 0x0000000000127882 */ /* 0x000fe20000000000 */
[----:B------:R-:W-:Y:S01]  /*4fe0*/  UMOV UR19, 0x10000000 ;  /* 0x1000000000137882 */ /* 0x000fe20000000000 */
[----:B------:R-:W-:Y:S01]  /*4ff0*/  @!P4 R2UR UR9, R3 ;  /* 0x000000000309c2ca */ /* 0x000fe200000e0000 */
[----:B------:R-:W-:Y:S01]  /*5000*/  @!P4 IMAD.X R0, RZ, RZ, R37, P0 ;  /* 0x000000ffff00c224 */ /* 0x000fe200000e0625 */
[----:B------:R-:W-:Y:S01]  /*5010*/  @!UP1 UIADD3 UR10, UPT, UPT, UR34, 0x60, URZ ;  /* 0x00000060220a9890 */ /* 0x000fe2000fffe0ff */
[----:B------:R-:W-:Y:S01]  /*5020*/  ISETP.NE.AND P0, PT, R27, 0x2, PT ;  /* 0x000000021b00780c */ /* 0x000fe20003f05270 */
[----:B------:R-:W-:Y:S01]  /*5030*/  UMOV UR11, UR35 ;  /* 0x00000023000b7c82 */ /* 0x000fe20008000000 */
[----:B------:R-:W-:Y:S01]  /*5040*/  UMOV UR12, UR36 ;  /* 0x00000024000c7c82 */ /* 0x000fe20008000000 */
[----:B------:R-:W-:Y:S01]  /*5050*/  @!P4 R2UR UR8, R0 ;  /* 0x000000000008c2ca */ /* 0x000fe200000e0000 */
[----:B------:R-:W-:Y:S01]  /*5060*/  IMAD.IADD R20, R8, 0x1, R58 ;  /* 0x0000000108147824 */ /* 0x000fe200078e023a */
[----:B------:R-:W-:Y:S01]  /*5070*/  @P3 R2UR UR36, R24 ;  /* 0x00000000182432ca */ /* 0x000fe200000e0000 */
[----:B------:R-:W-:Y:S01]  /*5080*/  IMAD.IADD R21, R13, 0x1, R60 ;  /* 0x000000010d157824 */ /* 0x000fe200078e023c */
[----:B------:R-:W-:Y:S02]  /*5090*/  SEL R0, RZ, 0x1, P0 ;  /* 0x00000001ff007807 */ /* 0x000fe40000000000 */
[----:B------:R-:W-:Y:S01]  /*50a0*/  LOP3.LUT R32, R32, 0x1, RZ, 0x3c, !PT ;  /* 0x0000000120207812 */ /* 0x000fe200078e3cff */
[----:B------:R-:W-:Y:S01]  /*50b0*/  IMAD.U32 R10, RZ, RZ, UR9 ;  /* 0x00000009ff0a7e24 */ /* 0x000fe2000f8e00ff */
[----:B------:R-:W-:Y:S01]  /*50c0*/  @!UP1 UIADD3 UR9, UPT, UPT, UR7, 0x128, URZ ;  /* 0x0000012807099890 */ /* 0x000fe2000fffe0ff */
[----:B------:R-:W-:Y:S02]  /*50d0*/  LOP3.LUT R25, R25, R0, RZ, 0x3c, !PT ;  /* 0x0000000019197212 */ /* 0x000fe400078e3cff */
[----:B------:R-:W-:Y:S02]  /*50e0*/  SEL R27, R27, RZ, P0 ;  /* 0x000000ff1b1b7207 */ /* 0x000fe40000000000 */
[----:B------:R-:W-:Y:S01]  /*50f0*/  IMAD.U32 R11, RZ, RZ, UR8 ;  /* 0x00000008ff0b7e24 */ /* 0x000fe2000f8e00ff */
[----:B------:R-:W-:Y:S01]  /*5100*/  @!P4 R2UR UR14, R10 ;  /* 0x000000000a0ec2ca */ /* 0x000fe200000e0000 */
[----:B------:R-:W-:Y:S01]  /*5110*/  @!UP1 UIADD3 UR8, UPT, UPT, UR7, 0x3400, URZ ;  /* 0x0000340007089890 */ /* 0x000fe2000fffe0ff */
[----:B------:R-:W-:Y:S02]  /*5120*/  VOTEU.ALL UP1, P4 ;  /* 0x0000000000ff7886 */ /* 0x000fe40002020000 */
[----:B------:R-:W-:Y:S11]  /*5130*/  @!P4 R2UR UR15, R11 ;  /* 0x000000000b0fc2ca */ /* 0x000ff600000e0000 */
[----:B------:R-:W-:Y:S02]  /*5140*/  @!UPT UIADD3 URZ, UPT, UPT, URZ, URZ, URZ ;  /* 0x000000fffffff290 */ /* 0x000fe4000fffe0ff */
[----:B------:R2:W-:Y:S01]  /*5150*/  @!UP1 UTMALDG.3D [UR8], [UR14], desc[UR18] ;  /* 0x000012080e0095b4 */ /* 0x0005e20008011000 */
[----:B------:R2:W-:Y:S01]  /*5160*/  @!P4 SYNCS.ARRIVE.TRANS64.RED.A0TR RZ, [UR7+0x128], R23 ;  /* 0x00012817ffffc9a7 */ /* 0x0005e20008300407 */
[----:B------:R-:W-:Y:S01]  /*5170*/  UPLOP3.LUT UP1, UPT, UPT, UPT, UPT, 0x80, 0x8 ;  /* 0x000000000008789c */ /* 0x000fe20003f2f070 */
[----:B------:R-:W-:Y:S01]  /*5180*/  SYNCS.ARRIVE.TRANS64.RED.A1T0 RZ, [UR13], RZ ;  /* 0x000000ffffff79a7 */ /* 0x000fe2000810040d */
[----:B------:R-:W-:Y:S09]  /*5190*/  @P3 BRA `(.L_x_92) ;  /* 0xfffffff000943947 */ /* 0x000ff2000383ffff */
[----:B------:R-:W-:-:S04]  /*51a0*/  SHF.L.U32 R3, R32, 0x1f, RZ ;  /* 0x0000001f20037819 */ /* 0x000fc800000006ff */
[----:B------:R-:W1:Y:S02]  /*51b0*/  SYNCS.PHASECHK.TRANS64.TRYWAIT P0, [UR7+0x130], R3 ;  /* 0x00013003ff0075a7 */ /* 0x000e640008001107 */
[----:B-1----:R-:W-:Y:S05]  /*51c0*/  @!P0 BRA `(.L_x_93) ;  /* 0x0000004000948947 */ /* 0x002fea0003800000 */
.L_x_209:
[----:B------:R-:W3:Y:S02]  /*51d0*/  SYNCS.PHASECHK.TRANS64.TRYWAIT P0, [UR7+0x138], R3 ;  /* 0x00013803ff0075a7 */ /* 0x000ee40008001107 */
[----:B---3--:R-:W-:Y:S05]  /*51e0*/  @!P0 BRA `(.L_x_94) ;  /* 0x0000004000a48947 */ /* 0x008fea0003800000 */
.L_x_211:
[----:B------:R-:W3:Y:S02]  /*51f0*/  SYNCS.PHASECHK.TRANS64.TRYWAIT P0, [UR7+0x140], R3 ;  /* 0x00014003ff0075a7 */ /* 0x000ee40008001107 */
[----:B---3--:R-:W-:Y:S05]  /*5200*/  @!P0 BRA `(.L_x_95) ;  /* 0x0000004000b48947 */ /* 0x008fea0003800000 */
.L_x_213:
[----:B-1----:R-:W-:-:S07]  /*5210*/  MOV R0, UR7 ;  /* 0x0000000700007c02 */ /* 0x002fce0008000f00 */
.L_x_96:
[----:B-1----:R-:W-:-:S04]  /*5220*/  SHF.L.U32 R3, R32, 0x1f, RZ ;  /* 0x0000001f20037819 */ /* 0x002fc800000006ff */
[----:B------:R1:W3:Y:S03]  /*5230*/  SYNCS.PHASECHK.TRANS64.TRYWAIT P0, [R0+URZ+0x148], R3 ;  /* 0x00014803000075a7 */ /* 0x0002e600080011ff */
[----:B---3--:R-:W-:Y:S05]  /*5240*/  @!P0 NANOSLEEP.SYNCS 0x989680 ;  /* 0x009896800000895d */ /* 0x008fea0003900000 */
[----:B------:R-:W3:Y:S02]  /*5250*/  @!P0 SYNCS.PHASECHK.TRANS64 P0, [R0+URZ+0x148], R3 ;  /* 0x00014803000085a7 */ /* 0x000ee400080010ff */
[----:B--23--:R-:W-:Y:S05]  /*5260*/  @P0 EXIT ;  /* 0x000000000000094d */ /* 0x00cfea0003800000 */
[----:B------:R-:W-:Y:S05]  /*5270*/  BRA `(.L_x_96) ;  /* 0xfffffffc00e87947 */ /* 0x000fea000383ffff */
.L_x_81:
[----:B------:R-:W-:-:S06]  /*5280*/  UISETP.GE.AND UP1, UPT, UR8, 0x4, UPT ;  /* 0x000000040800788c */ /* 0x000fcc000bf26270 */
[----:B------:R-:W-:-:S13]  /*5290*/  PLOP3.LUT P0, PT, PT, PT, UP1, 0x80, 0x8 ;  /* 0x000000000008781c */ /* 0x000fda0003f0f018 */
[----:B------:R-:W-:Y:S05]  /*52a0*/  @!P0 EXIT ;  /* 0x000000000000894d */ /* 0x000fea0003800000 */
[----:B------:R-:W-:Y:S01]  /*52b0*/  BAR.SYNC.DEFER_BLOCKING 0x6, 0xa0 ;  /* 0x0182800000007b1d */ /* 0x000fe20000010000 */
[C---:B------:R-:W-:Y:S01]  /*52c0*/  IMAD.SHL.U32 R7, R72.reuse, 0x20, RZ ;  /* 0x0000002048077824 */ /* 0x040fe200078e00ff */
[----:B------:R-:W-:Y:S01]  /*52d0*/  SHF.R.U32.HI R0, RZ, 0x1, R72 ;  /* 0x00000001ff007819 */ /* 0x000fe20000011648 */
[C---:B------:R-:W-:Y:S01]  /*52e0*/  IMAD.SHL.U32 R64, R72.reuse, 0x10, RZ ;  /* 0x0000001048407824 */ /* 0x040fe200078e00ff */
[C---:B------:R-:W-:Y:S01]  /*52f0*/  LOP3.LUT P0, RZ, R72.reuse, 0x4, RZ, 0xc0, !PT ;  /* 0x0000000448ff7812 */ /* 0x040fe2000780c0ff */
[----:B------:R-:W-:Y:S01]  /*5300*/  IMAD.U32 R32, R72, 0x10000, RZ ;  /* 0x0001000048207824 */ /* 0x000fe200078e00ff */
[----:B------:R-:W-:Y:S02]  /*5310*/  UMOV UR48, 0x400 ;  /* 0x0000040000307882 */ /* 0x000fe40000000000 */
[----:B------:R-:W1:Y:S01]  /*5320*/  LDC R63, c[0x0][0x370] ;  /* 0x0000dc00ff3f7b82 */ /* 0x000e620000000800 */
[----:B------:R-:W-:Y:S01]  /*5330*/  ULEA UR48, UR37, UR48, 0x18 ;  /* 0x0000003025307291 */ /* 0x000fe2000f8ec0ff */
[----:B------:R-:W-:Y:S01]  /*5340*/  LOP3.LUT R5, R7, 0xc0, RZ, 0xc0, !PT ;  /* 0x000000c007057812 */ /* 0x000fe200078ec0ff */
[----:B------:R-:W-:Y:S01]  /*5350*/  IMAD.MOV.U32 R71, RZ, RZ, 0x20 ;  /* 0x00000020ff477424 */ /* 0x000fe200078e00ff */
[----:B------:R-:W-:Y:S01]  /*5360*/  LOP3.LUT R64, R64, 0x600, RZ, 0xc0, !PT ;  /* 0x0000060040407812 */ /* 0x000fe200078ec0ff */
[----:B------:R-:W-:Y:S01]  /*5370*/  UIADD3 UR4, UPT, UPT, UR48, 0x400, URZ ;  /* 0x0000040030047890 */ /* 0x000fe2000fffe0ff */
[----:B------:R-:W-:Y:S01]  /*5380*/  LOP3.LUT R0, R5, 0x8, R0, 0xf8, !PT ;  /* 0x0000000805007812 */ /* 0x000fe200078ef800 */
[----:B------:R-:W-:Y:S01]  /*5390*/  IMAD.SHL.U32 R5, R72, 0x4, RZ ;  /* 0x0000000448057824 */ /* 0x000fe200078e00ff */
[----:B------:R-:W2:Y:S01]  /*53a0*/  LDC R28, c[0x0][0xb0c] ;  /* 0x0002c300ff1c7b82 */ /* 0x000ea20000000800 */
[----:B------:R-:W-:Y:S01]  /*53b0*/  LOP3.LUT R64, R64, 0x20, R7, 0xf8, !PT ;  /* 0x0000002040407812 */ /* 0x000fe200078ef807 */
[----:B------:R-:W-:Y:S01]  /*53c0*/  IMAD.MOV.U32 R70, RZ, RZ, 0x1 ;  /* 0x00000001ff467424 */ /* 0x000fe200078e00ff */
[----:B------:R-:W-:Y:S01]  /*53d0*/  LOP3.LUT R32, R32, 0x600000, RZ, 0xc0, !PT ;  /* 0x0060000020207812 */ /* 0x000fe200078ec0ff */
[----:B------:R-:W-:Y:S01]  /*53e0*/  IMAD.MOV.U32 R30, RZ, RZ, RZ ;  /* 0x000000ffff1e7224 */ /* 0x000fe200078e00ff */
[----:B------:R-:W-:-:S02]  /*53f0*/  LOP3.LUT R5, R0, 0x18, R5, 0x78, !PT ;  /* 0x0000001800057812 */ /* 0x000fc400078e7805 */
[----:B------:R-:W-:Y:S02]  /*5400*/  CS2R R68, SRZ ;  /* 0x0000000000447805 */ /* 0x000fe4000001ff00 */
[----:B------:R-:W-:Y:S01]  /*5410*/  LOP3.LUT R64, R64, 0x100, R7, 0xf8, !PT ;  /* 0x0000010040407812 */ /* 0x000fe200078ef807 */
[----:B------:R-:W4:Y:S01]  /*5420*/  LDC R61, c[0x0][0xb20] ;  /* 0x0002c800ff3d7b82 */ /* 0x000f220000000800 */
[----:B------:R-:W3:Y:S01]  /*5430*/  LDS R3, [UR48+0x210] ;  /* 0x00021030ff037984 */ /* 0x000ee20008000800 */
[----:B------:R-:W-:Y:S01]  /*5440*/  LOP3.LUT R72, R72, 0x60, RZ, 0xc0, !PT ;  /* 0x0000006048487812 */ /* 0x000fe200078ec0ff */
[----:B------:R-:W-:Y:S01]  /*5450*/  IMAD.MOV.U32 R75, RZ, RZ, RZ ;  /* 0x000000ffff4b7224 */ /* 0x000fe200078e00ff */
[----:B------:R-:W-:Y:S01]  /*5460*/  LOP3.LUT R64, R64, R5, RZ, 0xfc, !PT ;  /* 0x0000000540407212 */ /* 0x000fe200078efcff */
[----:B------:R-:W-:Y:S01]  /*5470*/  IMAD.U32 R66, RZ, RZ, UR4 ;  /* 0x00000004ff427e24 */ /* 0x000fe2000f8e00ff */
[----:B------:R-:W-:Y:S01]  /*5480*/  SEL R71, R71, 0xffffffe0, !P0 ;  /* 0xffffffe047477807 */ /* 0x000fe20004000000 */
[----:B------:R-:W1:Y:S01]  /*5490*/  LDCU.64 UR52, c[0x0][0x348] ;  /* 0x00006900ff3477ac */ /* 0x000e620008000a00 */
[----:B------:R-:W1:Y:S01]  /*54a0*/  LDC R27, c[0x0][0xb30] ;  /* 0x0002cc00ff1b7b82 */ /* 0x000e620000000800 */
[----:B------:R-:W1:Y:S01]  /*54b0*/  LDCU.64 UR38, c[0x0][0x888] ;  /* 0x00011100ff2677ac */ /* 0x000e620008000a00 */
[----:B------:R-:W1:Y:S06]  /*54c0*/  LDCU.64 UR44, c[0x0][0x890] ;  /* 0x00011200ff2c77ac */ /* 0x000e6c0008000a00 */
[----:B------:R-:W1:Y:S01]  /*54d0*/  LDC.64 R56, c[0x0][0xb10] ;  /* 0x0002c400ff387b82 */ /* 0x000e620000000a00 */
[----:B------:R-:W-:Y:S01]  /*54e0*/  UMOV UR49, URZ ;  /* 0x000000ff00317c82 */ /* 0x000fe20008000000 */
[----:B------:R-:W-:-:S06]  /*54f0*/  UMOV UR51, URZ ;  /* 0x000000ff00337c82 */ /* 0x000fcc0008000000 */
[----:B------:R-:W1:Y:S08]  /*5500*/  LDC.64 R24, c[0x0][0xb18] ;  /* 0x0002c600ff187b82 */ /* 0x000e700000000a00 */
[----:B------:R-:W1:Y:S08]  /*5510*/  LDC.64 R22, c[0x0][0xb28] ;  /* 0x0002ca00ff167b82 */ /* 0x000e700000000a00 */
[----:B------:R-:W1:Y:S01]  /*5520*/  LDC.64 R54, c[0x0][0x8b0] ;  /* 0x00022c00ff367b82 */ /* 0x000e620000000a00 */
[----:B---3--:R-:W-:-:S07]  /*5530*/  IMAD.IADD R32, R3, 0x1, R32 ;  /* 0x0000000103207824 */ /* 0x008fce00078e0220 */
[----:B------:R-:W3:Y:S08]  /*5540*/  LDC.64 R52, c[0x0][0x8a8] ;  /* 0x00022a00ff347b82 */ /* 0x000ef00000000a00 */
[----:B--2-4-:R-:W1:Y:S02]  /*5550*/  LDC R62, c[0x0][0x374] ;  /* 0x0000dd00ff3e7b82 */ /* 0x014e640000000800 */
.L_x_140:
[C---:B------:R-:W-:Y:S02]  /*5560*/  LEA R0, R75.reuse, UR48, 0x3 ;  /* 0x000000304b007c11 */ /* 0x040fe4000f8e18ff */
[----:B------:R-:W-:Y:S02]  /*5570*/  SHF.L.U32 R3, R68, 0x1f, RZ ;  /* 0x0000001f44037819 */ /* 0x000fe400000006ff */
[----:B------:R-:W-:Y:S02]  /*5580*/  LEA R16, R75, UR48, 0x4 ;  /* 0x000000304b107c11 */ /* 0x000fe4000f8e20ff */
[----:B------:R-:W2:Y:S02]  /*5590*/  SYNCS.PHASECHK.TRANS64.TRYWAIT P0, [R0+URZ+0x160], R3 ;  /* 0x00016003000075a7 */ /* 0x000ea400080011ff */
[----:B-12---:R-:W-:Y:S05]  /*55a0*/  @!P0 BRA `(.L_x_97) ;  /* 0x0000003c00e48947 */ /* 0x006fea0003800000 */
.L_x_214:
[----:B------:R-:W4:Y:S01]  /*55b0*/  LDC.64 R12, c[0x0][0xb10] ;  /* 0x0002c400ff0c7b82 */ /* 0x000f220000000a00 */
[----:B------:R-:W3:Y:S01]  /*55c0*/  LDS.128 R16, [R16+0x1f0] ;  /* 0x0001f00010107984 */ /* 0x000ee20000000c00 */
[----:B-1----:R-:W-:Y:S01]  /*55d0*/  ISETP.NE.AND P1, PT, R27, 0x1, PT ;  /* 0x000000011b00780c */ /* 0x002fe20003f25270 */
[----:B--2---:R-:W-:Y:S01]  /*55e0*/  VIADD R0, R0, 0x170 ;  /* 0x0000017000007836 */ /* 0x004fe20000000000 */
[----:B------:R-:W-:Y:S04]  /*55f0*/  ISETP.GE.AND P0, PT, R26, 0x1, PT ;  /* 0x000000011a00780c */ /* 0x000fe80003f06270 */
[----:B------:R-:W1:Y:S01]  /*5600*/  LDC.64 R10, c[0x0][0xb18] ;  /* 0x0002c600ff0a7b82 */ /* 0x000e620000000a00 */
[----:B------:R-:W-:Y:S01]  /*5610*/  PRMT R0, RZ, 0x654, R0 ;  /* 0x00000654ff007816 */ /* 0x000fe20000000000 */
[----:B------:R-:W-:Y:S01]  /*5620*/  @!PT LDS RZ, [RZ] ;  /* 0x00000000fffff984 */ /* 0x000fe20000000800 */
[----:B------:R-:W-:Y:S01]  /*5630*/  @!PT LDS RZ, [RZ] ;  /* 0x00000000fffff984 */ /* 0x000fe20000000800 */
[----:B------:R-:W-:Y:S01]  /*5640*/  @!PT LDS RZ, [RZ] ;  /* 0x00000000fffff984 */ /* 0x000fe20000000800 */
[----:B------:R-:W-:Y:S01]  /*5650*/  @!PT LDS RZ, [RZ] ;  /* 0x00000000fffff984 */ /* 0x000fe20000000800 */
[----:B------:R2:W-:Y:S06]  /*5660*/  MEMBAR.ALL.CTA ;  /* 0x0000000000007992 */ /* 0x0005ec0000008000 */
[----:B--2---:R-:W2:Y:S01]  /*5670*/  FENCE.VIEW.ASYNC.S ;  /* 0x00000000000073c6 */ /* 0x004ea20000000000 */
[----:B------:R-:W1:Y:S08]  /*5680*/  @!P1 LDC R14, c[0x0][0xb20] ;  /* 0x0002c800ff0e9b82 */ /* 0x000e700000000800 */
[----:B------:R-:W1:Y:S01]  /*5690*/  @!P1 LDC R9, c[0x0][0xb0c] ;  /* 0x0002c300ff099b82 */ /* 0x000e620000000800 */
[----:B--2---:R2:W-:Y:S01]  /*56a0*/  SYNCS.ARRIVE.TRANS64.RED.A1T0 RZ, [R0+URZ], RZ ;  /* 0x000000ff00ff79a7 */ /* 0x0045e200081004ff */
[----:B---3--:R-:W-:Y:S04]  /*56b0*/  LOP3.LUT P4, RZ, R18, 0x1, RZ, 0xc0, !PT ;  /* 0x0000000112ff7812 */ /* 0x008fe8000788c0ff */
[----:B------:R-:W-:Y:S09]  /*56c0*/  P2R R73, PR, RZ, 0x10 ;  /* 0x00000010ff497803 */ /* 0x000ff20000000000 */
[----:B------:R-:W-:Y:S02]  /*56d0*/  @P4 MOV R31, R16 ;  /* 0x00000010001f4202 */ /* 0x000fe40000000f00 */
[----:B------:R-:W-:Y:S01]  /*56e0*/  @P4 LOP3.LUT R29, R17, 0xffff, RZ, 0xc0, !PT ;  /* 0x0000ffff111d4812 */ /* 0x000fe200078ec0ff */
[----:B--2-4-:R-:W-:Y:S06]  /*56f0*/  @!P0 BRA `(.L_x_98) ;  /* 0x0000000000a48947 */ /* 0x014fec0003800000 */
[----:B------:R-:W-:Y:S01]  /*5700*/  IMAD.HI.U32 R36, R62, R25, RZ ;  /* 0x000000193e247227 */ /* 0x000fe200078e00ff */
[----:B------:R-:W-:Y:S02]  /*5710*/  ISETP.NE.AND P0, PT, R24, 0x1, PT ;  /* 0x000000011800780c */ /* 0x000fe40003f05270 */
[----:B------:R-:W-:Y:S01]  /*5720*/  ISETP.NE.AND P2, PT, R26, 0x1, PT ;  /* 0x000000011a00780c */ /* 0x000fe20003f45270 */
[-C--:B------:R-:W-:Y:S01]  /*5730*/  IMAD.HI.U32 R34, R63, R56.reuse, RZ ;  /* 0x000000383f227227 */ /* 0x080fe200078e00ff */
[----:B------:R-:W-:Y:S02]  /*5740*/  SHF.R.U32.HI R37, RZ, R61, R36 ;  /* 0x0000003dff257219 */ /* 0x000fe40000011624 */
[----:B------:R-:W-:Y:S01]  /*5750*/  ISETP.NE.AND P3, PT, R28, 0x1, PT ;  /* 0x000000011c00780c */ /* 0x000fe20003f65270 */
[----:B------:R-:W-:Y:S01]  /*5760*/  IMAD.HI.U32 R40, R29, R25, RZ ;  /* 0x000000191d287227 */ /* 0x000fe200078e00ff */
[----:B------:R-:W-:Y:S02]  /*5770*/  SHF.R.U32.HI R34, RZ, R57, R34 ;  /* 0x00000039ff227219 */ /* 0x000fe40000011622 */
[----:B------:R-:W-:Y:S01]  /*5780*/  SEL R3, R62, R37, !P0 ;  /* 0x000000253e037207 */ /* 0x000fe20004000000 */
[----:B------:R-:W-:Y:S01]  /*5790*/  IMAD.HI.U32 R38, R31, R56, RZ ;  /* 0x000000381f267227 */ /* 0x000fe200078e00ff */
[----:B------:R-:W-:Y:S03]  /*57a0*/  SEL R7, R63, R34, !P3 ;  /* 0x000000223f077207 */ /* 0x000fe60005800000 */
[-C--:B------:R-:W-:Y:S01]  /*57b0*/  IMAD.HI.U32 R34, R3, R22.reuse, RZ ;  /* 0x0000001603227227 */ /* 0x080fe200078e00ff */
[----:B------:R-:W-:Y:S03]  /*57c0*/  SHF.R.U32.HI R38, RZ, R57, R38 ;  /* 0x00000039ff267219 */ /* 0x000fe60000011626 */
[----:B------:R-:W-:Y:S01]  /*57d0*/  IMAD.HI.U32 R36, R7, R22, RZ ;  /* 0x0000001607247227 */ /* 0x000fe200078e00ff */
[----:B------:R-:W-:Y:S02]  /*57e0*/  @P2 SHF.R.U32.HI R3, RZ, R23, R34 ;  /* 0x00000017ff032219 */ /* 0x000fe40000011622 */
[----:B------:R-:W-:Y:S02]  /*57f0*/  SHF.R.U32.HI R34, RZ, R61, R40 ;  /* 0x0000003dff227219 */ /* 0x000fe40000011628 */
[----:B------:R-:W-:Y:S01]  /*5800*/  @P2 SHF.R.U32.HI R7, RZ, R23, R36 ;  /* 0x00000017ff072219 */ /* 0x000fe20000011624 */
[C---:B------:R-:W-:Y:S01]  /*5810*/  IMAD R2, R26.reuse, R3, RZ ;  /* 0x000000031a027224 */ /* 0x040fe200078e02ff */
[----:B------:R-:W-:Y:S02]  /*5820*/  SEL R5, R29, R34, !P0 ;  /* 0x000000221d057207 */ /* 0x000fe40004000000 */
[----:B------:R-:W-:Y:S01]  /*5830*/  SEL R3, R31, R38, !P3 ;  /* 0x000000261f037207 */ /* 0x000fe20005800000 */
[----:B------:R-:W-:Y:S01]  /*5840*/  IMAD R4, R26, R7, RZ ;  /* 0x000000071a047224 */ /* 0x000fe200078e02ff */
[C---:B------:R-:W-:Y:S01]  /*5850*/  ISETP.GE.AND P0, PT, R5.reuse, R2, PT ;  /* 0x000000020500720c */ /* 0x040fe20003f06270 */
[----:B------:R-:W-:Y:S03]  /*5860*/  IMAD.HI.U32 R6, R5, R22, RZ ;  /* 0x0000001605067227 */ /* 0x000fe600078e00ff */
[----:B------:R-:W-:Y:S01]  /*5870*/  ISETP.GE.OR P0, PT, R3, R4, P0 ;  /* 0x000000040300720c */ /* 0x000fe20000706670 */
[----:B------:R-:W-:Y:S01]  /*5880*/  IMAD.MOV R4, RZ, RZ, -R3 ;  /* 0x000000ffff047224 */ /* 0x000fe200078e0a03 */
[-C--:B------:R-:W-:Y:S03]  /*5890*/  SHF.R.U32.HI R6, RZ, R23.reuse, R6 ;  /* 0x00000017ff067219 */ /* 0x080fe60000011606 */
[----:B------:R-:W-:Y:S01]  /*58a0*/  IMAD R31, R28, R4, R31 ;  /* 0x000000041c1f7224 */ /* 0x000fe200078e021f */
[----:B------:R-:W-:Y:S05]  /*58b0*/  SEL R15, R5, R6, !P2 ;  /* 0x00000006050f7207 */ /* 0x000fea0005000000 */
[----:B------:R-:W-:Y:S02]  /*58c0*/  IMAD.MOV R6, RZ, RZ, -R15 ;  /* 0x000000ffff067224 */ /* 0x000fe400078e0a0f */
[C---:B------:R-:W-:Y:S04]  /*58d0*/  @!P0 IMAD.HI.U32 R2, R3.reuse, R22, RZ ;  /* 0x0000001603028227 */ /* 0x040fe800078e00ff */
[----:B------:R-:W-:Y:S01]  /*58e0*/  IMAD R6, R26, R6, R5 ;  /* 0x000000061a067224 */ /* 0x000fe200078e0205 */
[----:B------:R-:W-:Y:S04]  /*58f0*/  @!P0 SHF.R.U32.HI R2, RZ, R23, R2 ;  /* 0x00000017ff028219 */ /* 0x000fe80000011602 */
[----:B------:R-:W-:Y:S02]  /*5900*/  @!P0 SEL R0, R3, R2, !P2 ;  /* 0x0000000203008207 */ /* 0x000fe40005000000 */
[----:B------:R-:W-:Y:S02]  /*5910*/  IADD3 R2, PT, PT, -R5, RZ, RZ ;  /* 0x000000ff05027210 */ /* 0x000fe40007ffe1ff */
[----:B------:R-:W-:Y:S01]  /*5920*/  @!P0 IADD3 R8, PT, PT, R15, -R0, RZ ;  /* 0x800000000f088210 */ /* 0x000fe20007ffe0ff */
[----:B------:R-:W-:Y:S02]  /*5930*/  @!P0 IMAD R0, R7, R6, R0 ;  /* 0x0000000607008224 */ /* 0x000fe400078e0200 */
[----:B------:R-:W-:Y:S02]  /*5940*/  IMAD R29, R24, R2, R29 ;  /* 0x00000002181d7224 */ /* 0x000fe400078e021d */
[----:B------:R-:W-:Y:S02]  /*5950*/  @!P0 IMAD R5, R8, R26, R3 ;  /* 0x0000001a08058224 */ /* 0x000fe400078e0203 */
[----:B------:R-:W-:Y:S04]  /*5960*/  @!P0 IMAD.MOV.U32 R3, RZ, RZ, R0 ;  /* 0x000000ffff038224 */ /* 0x000fe800078e0000 */
[----:B------:R-:W-:Y:S02]  /*5970*/  IMAD R31, R3, R28, R31 ;  /* 0x0000001c031f7224 */ /* 0x000fe400078e021f */
[----:B------:R-:W-:Y:S07]  /*5980*/  IMAD R29, R5, R24, R29 ;  /* 0x00000018051d7224 */ /* 0x000fee00078e021d */
.L_x_98:
[----:B-1----:R-:W-:Y:S01]  /*5990*/  @!P1 ISETP.NE.AND P0, PT, R10, 0x1, PT ;  /* 0x000000010a00980c */ /* 0x002fe20003f05270 */
[----:B------:R-:W-:Y:S01]  /*59a0*/  @!P1 IMAD.HI.U32 R3, R29, R11, RZ ;  /* 0x0000000b1d039227 */ /* 0x000fe200078e00ff */
[----:B------:R-:W-:Y:S01]  /*59b0*/  R2UR UR42, R21 ;  /* 0x00000000152a72ca */ /* 0x000fe200000e0000 */
[----:B------:R-:W-:Y:S01]  /*59c0*/  BSSY.RECONVERGENT B6, `(.L_x_99) ;  /* 0x0000031000067945 */ /* 0x000fe20003800200 */
[----:B------:R-:W-:Y:S01]  /*59d0*/  R2UR UR41, R20 ;  /* 0x00000000142972ca */ /* 0x000fe200000e0000 */
[----:B------:R-:W-:Y:S01]  /*59e0*/  @!P1 IMAD.HI.U32 R0, R31, R12, RZ ;  /* 0x0000000c1f009227 */ /* 0x000fe200078e00ff */
[----:B------:R-:W-:Y:S02]  /*59f0*/  @!P1 SHF.R.U32.HI R2, RZ, R14, R3 ;  /* 0x0000000eff029219 */ /* 0x000fe40000011603 */
[----:B------:R-:W-:Y:S01]  /*5a00*/  @!P1 ISETP.NE.AND P2, PT, R9, 0x1, PT ;  /* 0x000000010900980c */ /* 0x000fe20003f45270 */
[----:B------:R-:W-:Y:S01]  /*5a10*/  VIADD R75, R75, 0x1 ;  /* 0x000000014b4b7836 */ /* 0x000fe20000000000 */
[----:B------:R-:W-:Y:S02]  /*5a20*/  @!P1 SEL R2, R29, R2, !P0 ;  /* 0x000000021d029207 */ /* 0x000fe40004000000 */
[----:B------:R-:W-:Y:S02]  /*5a30*/  @!P1 SHF.R.U32.HI R0, RZ, R13, R0 ;  /* 0x0000000dff009219 */ /* 0x000fe40000011600 */
[----:B------:R-:W-:Y:S01]  /*5a40*/  LOP3.LUT P0, RZ, R66, 0x1b0, RZ, 0xc0, !PT ;  /* 0x000001b042ff7812 */ /* 0x000fe2000780c0ff */
[----:B------:R-:W-:Y:S01]  /*5a50*/  USHF.L.U32 UR42, UR42, 0x6, URZ ;  /* 0x000000062a2a7899 */ /* 0x000fe200080006ff */
[----:B------:R-:W-:Y:S01]  /*5a60*/  @!P1 SEL R3, R31, R0, !P2 ;  /* 0x000000001f039207 */ /* 0x000fe20005000000 */
[----:B------:R-:W-:Y:S01]  /*5a70*/  USHF.L.U32 UR41, UR41, 0x7, URZ ;  /* 0x0000000729297899 */ /* 0x000fe200080006ff */
[----:B------:R-:W-:Y:S03]  /*5a80*/  @P4 SHF.R.U32.HI R67, RZ, 0x10, R17 ;  /* 0x00000010ff434819 */ /* 0x000fe60000011611 */
[----:B------:R-:W-:Y:S02]  /*5a90*/  @!P1 IMAD.IADD R0, R2, 0x1, -R3 ;  /* 0x0000000102009824 */ /* 0x000fe400078e0a03 */
[----:B------:R-:W-:Y:S02]  /*5aa0*/  @!P1 IMAD.IADD R2, R3, 0x1, -R2 ;  /* 0x0000000103029824 */ /* 0x000fe400078e0a02 */
[----:B------:R-:W-:Y:S02]  /*5ab0*/  @!P1 IMAD R31, R0, R9, R31 ;  /* 0x00000009001f9224 */ /* 0x000fe400078e021f */
[----:B------:R-:W-:Y:S01]  /*5ac0*/  @!P1 IMAD R29, R2, R10, R29 ;  /* 0x0000000a021d9224 */ /* 0x000fe200078e021d */
[----:B------:R-:W-:Y:S06]  /*5ad0*/  @!P0 BRA `(.L_x_100) ;  /* 0x00000000007c8947 */ /* 0x000fec0003800000 */
[----:B------:R-:W1:Y:S01]  /*5ae0*/  LDCU.64 UR8, c[0x4][0x80] ;  /* 0x01001000ff0877ac */ /* 0x000e620008000a00 */
[----:B------:R-:W-:Y:S01]  /*5af0*/  MOV R2, 0x0 ;  /* 0x0000000000027802 */ /* 0x000fe20000000f00 */
[----:B------:R-:W-:Y:S02]  /*5b00*/  HFMA2 R12, -RZ, RZ, 0, 5.9604644775390625e-08 ;  /* 0x00000001ff0c7431 */ /* 0x000fe400000001ff */
[----:B------:R-:W-:Y:S01]  /*5b10*/  IMAD.MOV.U32 R8, RZ, RZ, 0x70 ;  /* 0x00000070ff087424 */ /* 0x000fe200078e00ff */
[----:B------:R2:W3:Y:S01]  /*5b20*/  LDC.64 R14, c[0x4][R2] ;  /* 0x01000000020e7b82 */ /* 0x0004e20000000a00 */
[----:B------:R-:W4:Y:S01]  /*5b30*/  LDCU.64 UR6, c[0x4][0x88] ;  /* 0x01001100ff0677ac */ /* 0x000f220008000a00 */
[----:B------:R-:W-:Y:S01]  /*5b40*/  IMAD.MOV.U32 R13, RZ, RZ, RZ ;  /* 0x000000ffff0d7224 */ /* 0x000fe200078e00ff */
[----:B------:R-:W2:Y:S01]  /*5b50*/  LDCU.64 UR4, c[0x4][0x8] ;  /* 0x01000100ff0477ac */ /* 0x000ea20008000a00 */
[----:B-1----:R-:W-:Y:S01]  /*5b60*/  MOV R5, UR9 ;  /* 0x0000000900057c02 */ /* 0x002fe20008000f00 */
[----:B------:R-:W-:Y:S01]  /*5b70*/  IMAD.U32 R4, RZ, RZ, UR8 ;  /* 0x00000008ff047e24 */ /* 0x000fe2000f8e00ff */
[----:B----4-:R-:W-:Y:S01]  /*5b80*/  MOV R7, UR7 ;  /* 0x0000000700077c02 */ /* 0x010fe20008000f00 */
[----:B------:R-:W-:Y:S01]  /*5b90*/  IMAD.U32 R6, RZ, RZ, UR6 ;  /* 0x00000006ff067e24 */ /* 0x000fe2000f8e00ff */
[----:B--2---:R-:W-:Y:S01]  /*5ba0*/  MOV R11, UR5 ;  /* 0x00000005000b7c02 */ /* 0x004fe20008000f00 */
[----:B------:R-:W-:Y:S02]  /*5bb0*/  IMAD.U32 R10, RZ, RZ, UR4 ;  /* 0x00000004ff0a7e24 */ /* 0x000fe4000f8e00ff */
[----:B------:R-:W-:Y:S07]  /*5bc0*/  LEPC R20, `(.L_x_101) ;  /* 0x000000001014794e */ /* 0x000fee0000000000 */
[----:B---3-5:R-:W-:Y:S05]  /*5bd0*/  CALL.ABS.NOINC R14 ;  /* 0x000000000e007343 */ /* 0x028fea0003c00000 */
.L_x_101:
[----:B------:R-:W1:Y:S01]  /*5be0*/  LDCU.64 UR8, c[0x4][0x80] ;  /* 0x01001000ff0877ac */ /* 0x000e620008000a00 */
[----:B------:R-:W2:Y:S01]  /*5bf0*/  LDC.64 R2, c[0x4][R2] ;  /* 0x0100000002027b82 */ /* 0x000ea20000000a00 */
[----:B------:R-:W-:Y:S02]  /*5c00*/  HFMA2 R12, -RZ, RZ, 0, 5.9604644775390625e-08 ;  /* 0x00000001ff0c7431 */ /* 0x000fe400000001ff */
[----:B------:R-:W-:Y:S02]  /*5c10*/  IMAD.MOV.U32 R8, RZ, RZ, 0x70 ;  /* 0x00000070ff087424 */ /* 0x000fe400078e00ff */
[----:B------:R-:W-:Y:S01]  /*5c20*/  IMAD.MOV.U32 R13, RZ, RZ, RZ ;  /* 0x000000ffff0d7224 */ /* 0x000fe200078e00ff */
[----:B------:R-:W3:Y:S01]  /*5c30*/  LDCU.64 UR6, c[0x4][0x88] ;  /* 0x01001100ff0677ac */ /* 0x000ee20008000a00 */
[----:B------:R-:W4:Y:S01]  /*5c40*/  LDCU.64 UR4, c[0x4][0x8] ;  /* 0x01000100ff0477ac */ /* 0x000f220008000a00 */
[----:B-1----:R-:W-:Y:S02]  /*5c50*/  MOV R4, UR8 ;  /* 0x0000000800047c02 */ /* 0x002fe40008000f00 */
[----:B------:R-:W-:Y:S02]  /*5c60*/  MOV R5, UR9 ;  /* 0x0000000900057c02 */ /* 0x000fe40008000f00 */
[----:B---3--:R-:W-:Y:S01]  /*5c70*/  MOV R7, UR7 ;  /* 0x0000000700077c02 */ /* 0x008fe20008000f00 */
[----:B------:R-:W-:Y:S01]  /*5c80*/  IMAD.U32 R6, RZ, RZ, UR6 ;  /* 0x00000006ff067e24 */ /* 0x000fe2000f8e00ff */
[----:B----4-:R-:W-:Y:S01]  /*5c90*/  MOV R11, UR5 ;  /* 0x00000005000b7c02 */ /* 0x010fe20008000f00 */
[----:B------:R-:W-:Y:S02]  /*5ca0*/  IMAD.U32 R10, RZ, RZ, UR4 ;  /* 0x00000004ff0a7e24 */ /* 0x000fe4000f8e00ff */
[----:B------:R-:W-:Y:S07]  /*5cb0*/  LEPC R20, `(.L_x_100) ;  /* 0x000000001014794e */ /* 0x000fee0000000000 */
[----:B--2---:R-:W-:Y:S05]  /*5cc0*/  CALL.ABS.NOINC R2 ;  /* 0x0000000002007343 */ /* 0x004fea0003c00000 */
.L_x_100:
[----:B------:R-:W-:Y:S05]  /*5cd0*/  BSYNC.RECONVERGENT B6 ;  /* 0x0000000000067941 */ /* 0x000fea0003800200 */
.L_x_99:
[----:B------:R-:W-:Y:S01]  /*5ce0*/  ISETP.NE.U32.AND P4, PT, R54, RZ, PT ;  /* 0x000000ff3600720c */ /* 0x000fe20003f85070 */
[----:B------:R-:W-:Y:S01]  /*5cf0*/  UISETP.NE.AND UP2, UPT, UR50, URZ, UPT ;  /* 0x000000ff3200728c */ /* 0x000fe2000bf45270 */
[----:B------:R-:W-:Y:S01]  /*5d00*/  ISETP.NE.U32.AND P2, PT, RZ, UR38, PT ;  /* 0x00000026ff007c0c */ /* 0x000fe2000bf45070 */
[----:B------:R-:W-:Y:S01]  /*5d10*/  UISETP.NE.U32.AND UP1, UPT, UR44, URZ, UPT ;  /* 0x000000ff2c00728c */ /* 0x000fe2000bf25070 */
[----:B------:R-:W-:Y:S01]  /*5d20*/  ISETP.NE.AND.EX P4, PT, R55, RZ, PT, P4 ;  /* 0x000000ff3700720c */ /* 0x000fe20003f85340 */
[----:B------:R-:W-:Y:S01]  /*5d30*/  UPLOP3.LUT UP0, UPT, UPT, UPT, UPT, 0x40, 0x4 ;  /* 0x000000000004789c */ /* 0x000fe20003f0e870 */
[----:B------:R-:W-:Y:S01]  /*5d40*/  ISETP.NE.AND.EX P2, PT, RZ, UR39, PT, P2 ;  /* 0x00000027ff007c0c */ /* 0x000fe2000bf45320 */
[----:B------:R-:W-:Y:S01]  /*5d50*/  UISETP.NE.AND.EX UP1, UPT, UR45, URZ, UPT, UP1 ;  /* 0x000000ff2d00728c */ /* 0x000fe2000bf25310 */
[----:B------:R-:W-:Y:S04]  /*5d60*/  PLOP3.LUT P1, PT, PT, PT, UP2, 0x80, 0x8 ;  /* 0x000000000008781c */ /* 0x000fe80003f2f028 */
[----:B------:R-:W-:Y:S06]  /*5d70*/  @UP2 UPLOP3.LUT UP0, UPT, UPT, UPT, UP1, 0x80, 0x8 ;  /* 0x000000000008289c */ /* 0x000fec0003f0f010 */
[----:B------:R-:W-:Y:S01]  /*5d80*/  PLOP3.LUT P0, PT, PT, PT, UP0, 0x80, 0x8 ;  /* 0x000000000008781c */ /* 0x000fe20003f0f008 */
[----:B------:R-:W-:Y:S01]  /*5d90*/  @!UPT UIADD3 URZ, UPT, UPT, URZ, URZ, URZ ;  /* 0x000000fffffff290 */ /* 0x000fe2000fffe0ff */
[----:B------:R-:W-:Y:S11]  /*5da0*/  BRA.U !UP1, `(.L_x_102) ;  /* 0x0000000109387547 */ /* 0x000ff6000b800000 */
[----:B------:R-:W-:Y:S01]  /*5db0*/  UISETP.NE.U32.AND UP0, UPT, UR38, URZ, UPT ;  /* 0x000000ff2600728c */ /* 0x000fe2000bf05070 */
[----:B------:R-:W-:Y:S02]  /*5dc0*/  HFMA2 R0, -RZ, RZ, 0, 5.9604644775390625e-08 ;  /* 0x00000001ff007431 */ /* 0x000fe400000001ff */
[----:B------:R-:W-:Y:S01]  /*5dd0*/  IMAD.MOV.U32 R59, RZ, RZ, 0x1 ;  /* 0x00000001ff3b7424 */ /* 0x000fe200078e00ff */
[----:B------:R-:W-:Y:S06]  /*5de0*/  UISETP.NE.AND.EX UP0, UPT, UR39, URZ, UPT, UP0 ;  /* 0x000000ff2700728c */ /* 0x000fec000bf05300 */
[----:B------:R-:W-:Y:S05]  /*5df0*/  PLOP3.LUT P3, PT, PT, PT, UP0, 0x80, 0x8 ;  /* 0x000000000008781c */ /* 0x000fea0003f6f008 */
[----:B------:R-:W1:Y:S01]  /*5e00*/  @UP0 LDCU.64 UR6, c[0x0][0x888] ;  /* 0x00011100ff0607ac */ /* 0x000e620008000a00 */
[----:B------:R-:W-:Y:S07]  /*5e10*/  @UP0 UIMAD UR4, UR36, UR44, URZ ;  /* 0x0000002c240402a4 */ /* 0x000fee000f8e02ff */
[----:B------:R-:W-:Y:S01]  /*5e20*/  @!P3 PRMT R59, R0, 0x7610, R59 ;  /* 0x00007610003bb816 */ /* 0x000fe2000000003b */
[----:B-1----:R-:W-:Y:S03]  /*5e30*/  @UP0 UIMAD.WIDE UR6, UR4, 0x4, UR6 ;  /* 0x00000004040608a5 */ /* 0x002fe6000f8e0206 */
[----:B------:R-:W1:Y:S03]  /*5e40*/  @!UP0 LDCU UR4, c[0x0][0x880] ;  /* 0x00011000ff0487ac */ /* 0x000e660008000800 */
[----:B------:R-:W-:Y:S01]  /*5e50*/  IMAD.U32 R2, RZ, RZ, UR6 ;  /* 0x00000006ff027e24 */ /* 0x000fe2000f8e00ff */
[----:B------:R-:W-:Y:S05]  /*5e60*/  MOV R3, UR7 ;  /* 0x0000000700037c02 */ /* 0x000fea0008000f00 */
[----:B-----5:R2:W5:Y:S02]  /*5e70*/  @P3 LDG.E R35, desc[UR46][R2.64] ;  /* 0x0000002e02233981 */ /* 0x020564000c1e1900 */
[----:B-12---:R-:W-:Y:S02]  /*5e80*/  @!P3 IMAD.U32 R35, RZ, RZ, UR4 ;  /* 0x00000004ff23be24 */ /* 0x006fe4000f8e00ff */
.L_x_102:
[----:B------:R-:W-:Y:S05]  /*5e90*/  @!P4 BRA `(.L_x_103) ;  /* 0x000000000020c947 */ /* 0x000fea0003800000 */
[----:B------:R-:W-:Y:S04]  /*5ea0*/  ISETP.NE.U32.AND P3, PT, R52, RZ, PT ;  /* 0x000000ff3400720c */ /* 0x000fe80003f65070 */
[----:B------:R-:W-:Y:S11]  /*5eb0*/  ISETP.NE.AND.EX P3, PT, R53, RZ, PT, P3 ;  /* 0x000000ff3500720c */ /* 0x000ff60003f65330 */
[----:B------:R-:W-:Y:S02]  /*5ec0*/  @!UPT UIADD3 URZ, UPT, UPT, URZ, URZ, URZ ;  /* 0x000000fffffff290 */ /* 0x000fe4000fffe0ff */
[----:B------:R-:W1:Y:S01]  /*5ed0*/  @P3 LDC.64 R2, c[0x0][0x8a8] ;  /* 0x00022a00ff023b82 */ /* 0x000e620000000a00 */
[----:B------:R-:W-:Y:S04]  /*5ee0*/  @P3 IMAD R0, R54, UR36, RZ ;  /* 0x0000002436003c24 */ /* 0x000fe8000f8e02ff */
[----:B-1----:R-:W-:Y:S05]  /*5ef0*/  @P3 IMAD.WIDE R2, R0, 0x4, R2 ;  /* 0x0000000400023825 */ /* 0x002fea00078e0202 */
[----:B-----5:R1:W5:Y:S02]  /*5f00*/  @P3 LDG.E R33, desc[UR46][R2.64] ;  /* 0x0000002e02213981 */ /* 0x020364000c1e1900 */
[----:B-1----:R-:W2:Y:S02]  /*5f10*/  @!P3 LDC R33, c[0x0][0x8a0] ;  /* 0x00022800ff21bb82 */ /* 0x002ea40000000800 */
.L_x_103:
[----:B-----5:R-:W-:Y:S01]  /*5f20*/  FSETP.NEU.AND P3, PT, R35, RZ, PT ;  /* 0x000000ff2300720b */ /* 0x020fe20003f6d000 */
[----:B------:R-:W-:Y:S01]  /*5f30*/  IMAD.SHL.U32 R80, R64, 0x2, RZ ;  /* 0x0000000240507824 */ /* 0x000fe200078e00ff */
[----:B------:R-:W-:Y:S01]  /*5f40*/  SEL R7, RZ, 0xffffffff, P2 ;  /* 0xffffffffff077807 */ /* 0x000fe20001000000 */
[----:B------:R-:W-:Y:S01]  /*5f50*/  BSSY B1, `(.L_x_104) ;  /* 0x0000036000017945 */ /* 0x000fe20003800000 */
[----:B------:R-:W-:Y:S01]  /*5f60*/  @P1 LOP3.LUT P2, RZ, R59, 0xff, RZ, 0xc0, !PT ;  /* 0x000000ff3bff1812 */ /* 0x000fe2000784c0ff */
[----:B------:R-:W-:Y:S01]  /*5f70*/  VIADD R78, R80, UR48 ;  /* 0x00000030504e7c36 */ /* 0x000fe20008000000 */
[----:B------:R-:W-:Y:S01]  /*5f80*/  @P1 SEL R2, RZ, 0xffffffff, P3 ;  /* 0xffffffffff021807 */ /* 0x000fe20001800000 */
[----:B------:R-:W-:Y:S01]  /*5f90*/  IMAD.MOV.U32 R81, RZ, RZ, 0x1 ;  /* 0x00000001ff517424 */ /* 0x000fe200078e00ff */
[----:B------:R-:W-:Y:S01]  /*5fa0*/  LOP3.LUT R70, R70, 0x1, RZ, 0x3c, !PT ;  /* 0x0000000146467812 */ /* 0x000fe200078e3cff */
[----:B------:R-:W-:Y:S01]  /*5fb0*/  IMAD.MOV.U32 R39, RZ, RZ, RZ ;  /* 0x000000ffff277224 */ /* 0x000fe200078e00ff */
[----:B------:R-:W-:Y:S02]  /*5fc0*/  @P0 SEL R2, R7, R2, !P2 ;  /* 0x0000000207020207 */ /* 0x000fe40005000000 */
[----:B------:R-:W-:Y:S02]  /*5fd0*/  CS2R R50, SRZ ;  /* 0x0000000000327805 */ /* 0x000fe4000001ff00 */
[----:B------:R-:W-:Y:S02]  /*5fe0*/  LEA R79, R30, UR48, 0x3 ;  /* 0x000000301e4f7c11 */ /* 0x000fe4000f8e18ff */
[----:B------:R-:W-:Y:S02]  /*5ff0*/  CS2R R48, SRZ ;  /* 0x0000000000307805 */ /* 0x000fe4000001ff00 */
[----:B------:R-:W-:Y:S02]  /*6000*/  @P1 LOP3.LUT R2, R2, 0x1, RZ, 0xc0, !PT ;  /* 0x0000000102021812 */ /* 0x000fe400078ec0ff */
[----:B------:R-:W-:Y:S02]  /*6010*/  CS2R R42, SRZ ;  /* 0x00000000002a7805 */ /* 0x000fe4000001ff00 */
[----:B------:R-:W-:Y:S02]  /*6020*/  SHF.L.U32 R0, R69, 0x1f, RZ ;  /* 0x0000001f45007819 */ /* 0x000fe400000006ff */
[----:B------:R-:W-:Y:S02]  /*6030*/  CS2R R40, SRZ ;  /* 0x0000000000287805 */ /* 0x000fe4000001ff00 */
[----:B------:R-:W-:Y:S01]  /*6040*/  ISETP.NE.U32.OR P5, PT, R2, 0x1, !P1 ;  /* 0x000000010200780c */ /* 0x000fe20004fa5470 */
[----:B------:R-:W-:Y:S01]  /*6050*/  IMAD.IADD R77, R71, 0x1, R78 ;  /* 0x00000001474d7824 */ /* 0x000fe200078e024e */
[----:B------:R-:W-:Y:S02]  /*6060*/  PLOP3.LUT P2, PT, PT, PT, UP1, 0x80, 0x8 ;  /* 0x000000000008781c */ /* 0x000fe40003f4f018 */
[----:B------:R-:W-:Y:S02]  /*6070*/  LEA.HI R5, R30, R30, RZ, 0x1 ;  /* 0x0000001e1e057211 */ /* 0x000fe400078f08ff */
[----:B------:R-:W-:Y:S02]  /*6080*/  LOP3.LUT P4, R74, R59, 0xff, RZ, 0xc0, !PT ;  /* 0x000000ff3b4a7812 */ /* 0x000fe4000788c0ff */
[----:B------:R-:W-:Y:S01]  /*6090*/  SEL R2, RZ, 0xffffffff, P3 ;  /* 0xffffffffff027807 */ /* 0x000fe20001800000 */
[C---:B------:R-:W-:Y:S01]  /*60a0*/  IMAD.SHL.U32 R3, R5.reuse, 0x40, RZ ;  /* 0x0000004005037824 */ /* 0x040fe200078e00ff */
[----:B------:R-:W-:Y:S02]  /*60b0*/  LOP3.LUT R5, R5, 0xffe, RZ, 0xc0, !PT ;  /* 0x00000ffe05057812 */ /* 0x000fe400078ec0ff */
[----:B------:R-:W-:Y:S02]  /*60c0*/  P2R R76, PR, RZ, 0x20 ;  /* 0x00000020ff4c7803 */ /* 0x000fe40000000000 */
[----:B------:R-:W-:Y:S01]  /*60d0*/  @P5 SHF.L.U32 R4, R70, 0x1f, RZ ;  /* 0x0000001f46045819 */ /* 0x000fe200000006ff */
[----:B------:R-:W-:Y:S01]  /*60e0*/  IMAD.IADD R34, R30, 0x1, -R5 ;  /* 0x000000011e227824 */ /* 0x000fe200078e0a05 */
[----:B------:R-:W-:Y:S02]  /*60f0*/  @P2 SEL R2, R7, R2, !P4 ;  /* 0x0000000207022207 */ /* 0x000fe40006000000 */
[----:B------:R-:W1:Y:S01]  /*6100*/  @P5 SYNCS.PHASECHK.TRANS64.TRYWAIT P1, [UR48+0x110], R4 ;  /* 0x00011004ff0055a7 */ /* 0x000e620008021130 */
[----:B------:R-:W-:Y:S02]  /*6110*/  LOP3.LUT R3, R3, 0xffffff80, RZ, 0xc0, !PT ;  /* 0xffffff8003037812 */ /* 0x000fe400078ec0ff */
[----:B------:R-:W-:Y:S03]  /*6120*/  LOP3.LUT R2, R2, 0x1, RZ, 0xc0, !PT ;  /* 0x0000000102027812 */ /* 0x000fe600078ec0ff */
[----:B------:R-:W-:Y:S01]  /*6130*/  IMAD.IADD R3, R32, 0x1, R3 ;  /* 0x0000000120037824 */ /* 0x000fe200078e0203 */
[----:B------:R-:W-:Y:S03]  /*6140*/  ISETP.NE.U32.AND P2, PT, R2, 0x1, PT ;  /* 0x000000010200780c */ /* 0x000fe60003f45070 */
[----:B------:R-:W-:Y:S01]  /*6150*/  IMAD R34, R34, 0x100000, R3 ;  /* 0x0010000022227824 */ /* 0x000fe200078e0203 */
[----:B------:R-:W-:Y:S01]  /*6160*/  P2R R82, PR, RZ, 0x4 ;  /* 0x00000004ff527803 */ /* 0x000fe20000000000 */
[----:B------:R3:W4:Y:S01]  /*6170*/  SYNCS.PHASECHK.TRANS64.TRYWAIT P0, [R79+URZ+0x180], R0 ;  /* 0x000180004f0075a7 */ /* 0x00072200080011ff */
[----:B-1----:R-:W-:Y:S01]  /*6180*/  @P5 SEL R81, RZ, 0x1, !P1 ;  /* 0x00000001ff515807 */ /* 0x002fe20004800000 */
[----:B---3--:R-:W-:Y:S06]  /*6190*/  @!P5 BRA `(.L_x_105) ;  /* 0x000000000044d947 */ /* 0x008fec0003800000 */
[----:B------:R-:W-:Y:S01]  /*61a0*/  IMAD.MOV.U32 R50, RZ, RZ, RZ ;  /* 0x000000ffff327224 */ /* 0x000fe200078e00ff */
[----:B------:R-:W-:Y:S01]  /*61b0*/  ISETP.NE.AND P1, PT, R81, RZ, PT ;  /* 0x000000ff5100720c */ /* 0x000fe20003f25270 */
[----:B------:R-:W-:Y:S01]  /*61c0*/  BSSY B0, `(.L_x_106) ;  /* 0x0000008000007945 */ /* 0x000fe20003800000 */
[----:B------:R-:W-:Y:S02]  /*61d0*/  CS2R R42, SRZ ;  /* 0x00000000002a7805 */ /* 0x000fe4000001ff00 */
[----:B------:R-:W-:Y:S02]  /*61e0*/  CS2R R40, SRZ ;  /* 0x0000000000287805 */ /* 0x000fe4000001ff00 */
[----:B------:R-:W-:Y:S07]  /*61f0*/  CS2R R48, SRZ ;  /* 0x0000000000307805 */ /* 0x000fee000001ff00 */
[----:B------:R-:W-:Y:S05]  /*6200*/  @P1 BRA `(.L_x_107) ;  /* 0x00000000000c1947 */ /* 0x000fea0003800000 */
[----:B------:R-:W-:Y:S04]  /*6210*/  SHF.L.U32 R3, R70, 0x1f, RZ ;  /* 0x0000001f46037819 */ /* 0x000fe800000006ff */
[----:B------:R-:W1:Y:S02]  /*6220*/  SYNCS.PHASECHK.TRANS64.TRYWAIT P1, [UR48+0x110], R3 ;  /* 0x00011003ff0075a7 */ /* 0x000e640008021130 */
[----:B-1----:R-:W-:Y:S05]  /*6230*/  @!P1 BRA `(.L_x_108) ;  /* 0x0000003000d49947 */ /* 0x002fea0003800000 */
.L_x_107:
[----:B------:R-:W-:Y:S05]  /*6240*/  BSYNC B0 ;  /* 0x0000000000007941 */ /* 0x000fea0003800000 */
.L_x_106:
[----:B------:R-:W-:Y:S01]  /*6250*/  ISETP.NE.AND P1, PT, R82, RZ, PT ;  /* 0x000000ff5200720c */ /* 0x000fe20003f25270 */
[----:B------:R-:W-:Y:S11]  /*6260*/  HFMA2 R39, -RZ, RZ, 0, 5.9604644775390625e-08 ;  /* 0x00000001ff277431 */ /* 0x000ff600000001ff */
[----:B------:R-:W-:Y:S01]  /*6270*/  @!UPT UIADD3 URZ, UPT, UPT, URZ, URZ, URZ ;  /* 0x000000fffffff290 */ /* 0x000fe2000fffe0ff */
[----:B------:R-:W-:Y:S05]  /*6280*/  @P1 WARPSYNC.ALL ;  /* 0x0000000000001948 */ /* 0x000fea0003800000 */
[----:B------:R3:W1:Y:S04]  /*6290*/  @P1 LDSM.16.M88.4 R40, [R80+UR48+0x400] ;  /* 0x000400305028183b */ /* 0x0006680008000200 */
[----:B------:R3:W1:Y:S02]  /*62a0*/  @P1 LDSM.16.M88.4 R48, [R77+0x400] ;  /* 0x000400004d30183b */ /* 0x0006640000000200 */
.L_x_105:
[----:B------:R-:W-:Y:S05]  /*62b0*/  BSYNC B1 ;  /* 0x0000000000017941 */ /* 0x000fea0003800000 */
.L_x_104:
[----:B-1----:R-:W-:Y:S04]  /*62c0*/  SHF.R.U32.HI R2, RZ, 0x15, R34 ;  /* 0x00000015ff027819 */ /* 0x002fe80000011622 */
[----:B------:R-:W-:Y:S01]  /*62d0*/  LOP3.LUT P1, RZ, R2, 0x3, R65, 0x48, !PT ;  /* 0x0000000302ff7812 */ /* 0x000fe20007824841 */
[----:B------:R-:W-:Y:S01]  /*62e0*/  @!UPT UIADD3 URZ, UPT, UPT, URZ, URZ, URZ ;  /* 0x000000fffffff290 */ /* 0x000fe2000fffe0ff */
[----:B----4-:R-:W-:Y:S11]  /*62f0*/  @P0 BRA `(.L_x_109) ;  /* 0x0000000000080947 */ /* 0x010ff60003800000 */
[----:B------:R-:W1:Y:S02]  /*6300*/  SYNCS.PHASECHK.TRANS64.TRYWAIT P0, [R79+URZ+0x180], R0 ;  /* 0x000180004f0075a7 */ /* 0x000e6400080011ff */
[----:B-1----:R-:W-:Y:S05]  /*6310*/  @!P0 BRA `(.L_x_110) ;  /* 0x0000003000b48947 */ /* 0x002fea0003800000 */
.L_x_109:
[----:B------:R-:W-:Y:S05]  /*6320*/  @!P1 BRA `(.L_x_111) ;  /* 0x0000000000409947 */ /* 0x000fea0003800000 */
[----:B------:R-:W4:Y:S01]  /*6330*/  LDCU.64 UR8, c[0x4][0x70] ;  /* 0x01000e00ff0877ac */ /* 0x000f220008000a00 */
[----:B------:R-:W-:Y:S01]  /*6340*/  MOV R3, 0x0 ;  /* 0x0000000000037802 */ /* 0x000fe20000000f00 */
[----:B------:R-:W-:Y:S02]  /*6350*/  HFMA2 R12, -RZ, RZ, 0, 5.9604644775390625e-08 ;  /* 0x00000001ff0c7431 */ /* 0x000fe400000001ff */
[----:B------:R-:W-:Y:S02]  /*6360*/  IMAD.MOV.U32 R8, RZ, RZ, 0x192 ;  /* 0x00000192ff087424 */ /* 0x000fe400078e00ff */
[----:B------:R-:W-:Y:S01]  /*6370*/  IMAD.MOV.U32 R13, RZ, RZ, RZ ;  /* 0x000000ffff0d7224 */ /* 0x000fe200078e00ff */
[----:B------:R-:W5:Y:S01]  /*6380*/  LDCU.64 UR6, c[0x4][0x78] ;  /* 0x01000f00ff0677ac */ /* 0x000f620008000a00 */
[----:B------:R-:W1:Y:S01]  /*6390*/  LDC.64 R2, c[0x4][R3] ;  /* 0x0100000003027b82 */ /* 0x000e620000000a00 */
[----:B------:R-:W2:Y:S01]  /*63a0*/  LDCU.64 UR4, c[0x4][0x10] ;  /* 0x01000200ff0477ac */ /* 0x000ea20008000a00 */
[----:B----4-:R-:W-:Y:S01]  /*63b0*/  MOV R5, UR9 ;  /* 0x0000000900057c02 */ /* 0x010fe20008000f00 */
[----:B------:R-:W-:Y:S01]  /*63c0*/  IMAD.U32 R4, RZ, RZ, UR8 ;  /* 0x00000008ff047e24 */ /* 0x000fe2000f8e00ff */
[----:B-----5:R-:W-:Y:S01]  /*63d0*/  MOV R7, UR7 ;  /* 0x0000000700077c02 */ /* 0x020fe20008000f00 */
[----:B------:R-:W-:Y:S01]  /*63e0*/  IMAD.U32 R6, RZ, RZ, UR6 ;  /* 0x00000006ff067e24 */ /* 0x000fe2000f8e00ff */
[----:B--2---:R-:W-:Y:S01]  /*63f0*/  MOV R11, UR5 ;  /* 0x00000005000b7c02 */ /* 0x004fe20008000f00 */
[----:B------:R-:W-:Y:S02]  /*6400*/  IMAD.U32 R10, RZ, RZ, UR4 ;  /* 0x00000004ff0a7e24 */ /* 0x000fe4000f8e00ff */
[----:B------:R-:W-:Y:S07]  /*6410*/  LEPC R20, `(.L_x_111) ;  /* 0x000000001014794e */ /* 0x000fee0000000000 */
[----:B-1-3--:R-:W-:Y:S05]  /*6420*/  CALL.ABS.NOINC R2 ;  /* 0x0000000002007343 */ /* 0x00afea0003c00000 */
.L_x_111:
[----:B------:R-:W-:Y:S05]  /*6430*/  WARPSYNC.ALL ;  /* 0x0000000000007948 */ /* 0x000fea0003800000 */
[----:B------:R-:W-:Y:S01]  /*6440*/  R2UR UR4, R34 ;  /* 0x00000000220472ca */ /* 0x000fe200000e0000 */
[--C-:B------:R-:W-:Y:S01]  /*6450*/  HADD2.F32 R20, -RZ, R40.reuse.H0_H0 ;  /* 0x20000028ff147230 */ /* 0x100fe20000004100 */
[----:B------:R-:W-:Y:S01]  /*6460*/  ISETP.NE.AND P0, PT, R72, RZ, PT ;  /* 0x000000ff4800720c */ /* 0x000fe20003f05270 */
[----:B------:R-:W-:Y:S01]  /*6470*/  HADD2.F32 R21, -RZ, R40.H1_H1 ;  /* 0x30000028ff157230 */ /* 0x000fe20000004100 */
[----:B------:R-:W-:Y:S01]  /*6480*/  BSSY.RECONVERGENT B0, `(.L_x_112) ;  /* 0x000004c000007945 */ /* 0x000fe20003800200 */
[----:B------:R-:W-:Y:S02]  /*6490*/  HADD2.F32 R36, -RZ, R41.H1_H1 ;  /* 0x30000029ff247230 */ /* 0x000fe40000004100 */
[----:B------:R-:W-:Y:S02]  /*64a0*/  HADD2.F32 R37, -RZ, R43.H0_H0 ;  /* 0x2000002bff257230 */ /* 0x000fe40000004100 */
[----:B------:R-:W-:Y:S04]  /*64b0*/  HADD2.F32 R38, -RZ, R51.H1_H1 ;  /* 0x30000033ff267230 */ /* 0x000fe80000004100 */
[----:B------:R-:W1:Y:S02]  /*64c0*/  LDTM.16dp256bit.x4 R4, tmem[UR4] ;  /* 0x00000004000479ee */ /* 0x000e640008120000 */
[C---:B-12---:R-:W-:Y:S01]  /*64d0*/  FMUL R0, R33.reuse, R4 ;  /* 0x0000000421007220 */ /* 0x046fe20000400000 */
[C---:B------:R-:W-:Y:S01]  /*64e0*/  FMUL R2, R33.reuse, R5 ;  /* 0x0000000521027220 */ /* 0x040fe20000400000 */
[C---:B------:R-:W-:Y:S01]  /*64f0*/  FMUL R3, R33.reuse, R6 ;  /* 0x0000000621037220 */ /* 0x040fe20000400000 */
[----:B------:R-:W-:Y:S01]  /*6500*/  FMUL R7, R33, R7 ;  /* 0x0000000721077220 */ /* 0x000fe20000400000 */
[C---:B------:R-:W-:Y:S01]  /*6510*/  FFMA R0, R35.reuse, R20, R0 ;  /* 0x0000001423007223 */ /* 0x040fe20000000000 */
[----:B------:R-:W-:Y:S02]  /*6520*/  HADD2.F32 R20, -RZ, R41.H0_H0 ;  /* 0x20000029ff147230 */ /* 0x000fe40000004100 */
[----:B------:R-:W-:Y:S01]  /*6530*/  FFMA R2, R35, R21, R2 ;  /* 0x0000001523027223 */ /* 0x000fe20000000002 */
[--C-:B------:R-:W-:Y:S02]  /*6540*/  HADD2.F32 R21, -RZ, R42.reuse.H0_H0 ;  /* 0x2000002aff157230 */ /* 0x100fe40000004100 */
[C---:B------:R-:W-:Y:S01]  /*6550*/  FMUL R4, R33.reuse, R8 ;  /* 0x0000000821047220 */ /* 0x040fe20000400000 */
[----:B------:R-:W-:Y:S01]  /*6560*/  FMUL R5, R33, R9 ;  /* 0x0000000921057220 */ /* 0x000fe20000400000 */
[C---:B------:R-:W-:Y:S01]  /*6570*/  FFMA R3, R35.reuse, R20, R3 ;  /* 0x0000001423037223 */ /* 0x040fe20000000003 */
[----:B------:R-:W-:Y:S01]  /*6580*/  HADD2.F32 R20, -RZ, R42.H1_H1 ;  /* 0x3000002aff147230 */ /* 0x000fe20000004100 */
[----:B------:R-:W-:Y:S01]  /*6590*/  F2FP.F16.F32.PACK_AB R44, R2, R0 ;  /* 0x00000000022c723e */ /* 0x000fe200000000ff */
[C---:B------:R-:W-:Y:S01]  /*65a0*/  FFMA R7, R35.reuse, R36, R7 ;  /* 0x0000002423077223 */ /* 0x040fe20000000007 */
[----:B------:R-:W-:Y:S01]  /*65b0*/  FFMA R4, R35, R21, R4 ;  /* 0x0000001523047223 */ /* 0x000fe20000000004 */
[----:B------:R-:W-:Y:S01]  /*65c0*/  FMUL R6, R33, R10 ;  /* 0x0000000a21067220 */ /* 0x000fe20000400000 */
[----:B------:R-:W-:Y:S02]  /*65d0*/  HADD2.F32 R36, -RZ, R43.H1_H1 ;  /* 0x3000002bff247230 */ /* 0x000fe40000004100 */
[----:B------:R-:W-:Y:S01]  /*65e0*/  FFMA R5, R35, R20, R5 ;  /* 0x0000001423057223 */ /* 0x000fe20000000005 */
[----:B------:R-:W-:Y:S01]  /*65f0*/  FMUL R11, R33, R11 ;  /* 0x0000000b210b7220 */ /* 0x000fe20000400000 */
[----:B------:R-:W-:Y:S01]  /*6600*/  FFMA R6, R35, R37, R6 ;  /* 0x0000002523067223 */ /* 0x000fe20000000006 */
[--C-:B------:R-:W-:Y:S02]  /*6610*/  HADD2.F32 R20, -RZ, R48.reuse.H0_H0 ;  /* 0x20000030ff147230 */ /* 0x100fe40000004100 */
[----:B------:R-:W-:Y:S01]  /*6620*/  FMUL R8, R33, R12 ;  /* 0x0000000c21087220 */ /* 0x000fe20000400000 */
[----:B------:R-:W-:Y:S01]  /*6630*/  FFMA R11, R35, R36, R11 ;  /* 0x00000024230b7223 */ /* 0x000fe2000000000b */
[----:B------:R-:W-:Y:S02]  /*6640*/  HADD2.F32 R36, -RZ, R48.H1_H1 ;  /* 0x30000030ff247230 */ /* 0x000fe40000004100 */
[C---:B------:R-:W-:Y:S01]  /*6650*/  FMUL R9, R33.reuse, R13 ;  /* 0x0000000d21097220 */ /* 0x040fe20000400000 */
[--C-:B------:R-:W-:Y:S02]  /*6660*/  HADD2.F32 R21, -RZ, R49.reuse.H0_H0 ;  /* 0x20000031ff157230 */ /* 0x100fe40000004100 */
[----:B------:R-:W-:Y:S01]  /*6670*/  FMUL R10, R33, R14 ;  /* 0x0000000e210a7220 */ /* 0x000fe20000400000 */
[C---:B------:R-:W-:Y:S01]  /*6680*/  FFMA R8, R35.reuse, R20, R8 ;  /* 0x0000001423087223 */ /* 0x040fe20000000008 */
[C---:B------:R-:W-:Y:S01]  /*6690*/  FFMA R9, R35.reuse, R36, R9 ;  /* 0x0000002423097223 */ /* 0x040fe20000000009 */
[----:B------:R-:W-:Y:S02]  /*66a0*/  HADD2.F32 R20, -RZ, R49.H1_H1 ;  /* 0x30000031ff147230 */ /* 0x000fe40000004100 */
[----:B------:R-:W-:Y:S01]  /*66b0*/  FFMA R10, R35, R21, R10 ;  /* 0x00000015230a7223 */ /* 0x000fe2000000000a */
[C---:B------:R-:W-:Y:S01]  /*66c0*/  FMUL R15, R33.reuse, R15 ;  /* 0x0000000f210f7220 */ /* 0x040fe20000400000 */
[--C-:B------:R-:W-:Y:S02]  /*66d0*/  HADD2.F32 R21, -RZ, R50.reuse.H0_H0 ;  /* 0x20000032ff157230 */ /* 0x100fe40000004100 */
[C---:B------:R-:W-:Y:S01]  /*66e0*/  FMUL R12, R33.reuse, R16 ;  /* 0x00000010210c7220 */ /* 0x040fe20000400000 */
[----:B------:R-:W-:Y:S02]  /*66f0*/  HADD2.F32 R36, -RZ, R50.H1_H1 ;  /* 0x30000032ff247230 */ /* 0x000fe40000004100 */
[C---:B------:R-:W-:Y:S01]  /*6700*/  FMUL R13, R33.reuse, R17 ;  /* 0x00000011210d7220 */ /* 0x040fe20000400000 */
[----:B------:R-:W-:Y:S02]  /*6710*/  HADD2.F32 R37, -RZ, R51.H0_H0 ;  /* 0x20000033ff257230 */ /* 0x000fe40000004100 */
[----:B------:R-:W-:Y:S01]  /*6720*/  FMUL R14, R33, R18 ;  /* 0x00000012210e7220 */ /* 0x000fe20000400000 */
[----:B------:R-:W-:Y:S01]  /*6730*/  FFMA R15, R35, R20, R15 ;  /* 0x00000014230f7223 */ /* 0x000fe2000000000f */
[----:B------:R-:W-:Y:S01]  /*6740*/  FMUL R19, R33, R19 ;  /* 0x0000001321137220 */ /* 0x000fe20000400000 */
[C---:B------:R-:W-:Y:S01]  /*6750*/  FFMA R12, R35.reuse, R21, R12 ;  /* 0x00000015230c7223 */ /* 0x040fe2000000000c */
[C---:B------:R-:W-:Y:S01]  /*6760*/  FFMA R13, R35.reuse, R36, R13 ;  /* 0x00000024230d7223 */ /* 0x040fe2000000000d */
[C---:B------:R-:W-:Y:S01]  /*6770*/  FFMA R14, R35.reuse, R37, R14 ;  /* 0x00000025230e7223 */ /* 0x040fe2000000000e */
[----:B------:R-:W-:Y:S01]  /*6780*/  FFMA R19, R35, R38, R19 ;  /* 0x0000002623137223 */ /* 0x000fe20000000013 */
[----:B------:R-:W-:Y:S02]  /*6790*/  F2FP.F16.F32.PACK_AB R45, R7, R3 ;  /* 0x00000003072d723e */ /* 0x000fe400000000ff */
[----:B------:R-:W-:Y:S02]  /*67a0*/  F2FP.F16.F32.PACK_AB R46, R5, R4 ;  /* 0x00000004052e723e */ /* 0x000fe400000000ff */
[----:B------:R-:W-:Y:S02]  /*67b0*/  F2FP.F16.F32.PACK_AB R47, R11, R6 ;  /* 0x000000060b2f723e */ /* 0x000fe400000000ff */
[----:B------:R-:W-:Y:S02]  /*67c0*/  F2FP.F16.F32.PACK_AB R84, R9, R8 ;  /* 0x000000080954723e */ /* 0x000fe400000000ff */
[----:B------:R-:W-:Y:S01]  /*67d0*/  F2FP.F16.F32.PACK_AB R85, R15, R10 ;  /* 0x0000000a0f55723e */ /* 0x000fe200000000ff */
[----:B------:R1:W-:Y:S01]  /*67e0*/  STSM.16.M88.4 [R78+0x400], R44 ;  /* 0x0004002c4e007844 */ /* 0x0003e20000000200 */
[----:B------:R-:W-:Y:S02]  /*67f0*/  F2FP.F16.F32.PACK_AB R86, R13, R12 ;  /* 0x0000000c0d56723e */ /* 0x000fe400000000ff */
[----:B------:R-:W-:Y:S05]  /*6800*/  F2FP.F16.F32.PACK_AB R87, R19, R14 ;  /* 0x0000000e1357723e */ /* 0x000fea00000000ff */
[----:B------:R1:W-:Y:S01]  /*6810*/  STSM.16.M88.4 [R77+0x400], R84 ;  /* 0x000400544d007844 */ /* 0x0003e20000000200 */
[----:B------:R-:W-:Y:S01]  /*6820*/  @!PT LDS RZ, [RZ] ;  /* 0x00000000fffff984 */ /* 0x000fe20000000800 */
[----:B------:R-:W-:Y:S01]  /*6830*/  @!PT LDS RZ, [RZ] ;  /* 0x00000000fffff984 */ /* 0x000fe20000000800 */
[----:B------:R-:W-:Y:S01]  /*6840*/  @!PT LDS RZ, [RZ] ;  /* 0x00000000fffff984 */ /* 0x000fe20000000800 */
[----:B------:R-:W-:Y:S01]  /*6850*/  @!PT LDS RZ, [RZ] ;  /* 0x00000000fffff984 */ /* 0x000fe20000000800 */
[----:B------:R2:W-:Y:S07]  /*6860*/  MEMBAR.ALL.CTA ;  /* 0x0000000000007992 */ /* 0x0005ee0000008000 */
[----:B--2---:R-:W2:Y:S02]  /*6870*/  FENCE.VIEW.ASYNC.S ;  /* 0x00000000000073c6 */ /* 0x004ea40000000000 */
[----:B--2---:R-:W-:Y:S06]  /*6880*/  BAR.SYNC.DEFER_BLOCKING 0x1, 0x80 ;  /* 0x0042000000007b1d */ /* 0x004fec0000010000 */
[----:B------:R-:W-:Y:S05]  /*6890*/  @P0 BRA `(.L_x_113) ;  /* 0x0000000000280947 */ /* 0x000fea0003800000 */
[----:B------:R-:W-:Y:S02]  /*68a0*/  UIADD3 UR4, UPT, UPT, UR48, 0x400, URZ ;  /* 0x0000040030047890 */ /* 0x000fe4000fffe0ff */
[----:B------:R-:W-:Y:S01]  /*68b0*/  UIADD3 UR6, UP0, UPT, UR52, 0x680, URZ ;  /* 0x0000068034067890 */ /* 0x000fe2000ff1e0ff */
[----:B------:R-:W-:Y:S03]  /*68c0*/  UMOV UR43, UR36 ;  /* 0x00000024002b7c82 */ /* 0x000fe60008000000 */
[----:B------:R-:W-:Y:S01]  /*68d0*/  MOV R66, UR4 ;  /* 0x0000000400427c02 */ /* 0x000fe20008000f00 */
[----:B------:R-:W-:Y:S03]  /*68e0*/  UIADD3.X UR7, UPT, UPT, URZ, UR53, URZ, UP0, !UPT ;  /* 0x00000035ff077290 */ /* 0x000fe600087fe4ff */
[----:B------:R-:W-:Y:S11]  /*68f0*/  R2UR UR40, R66 ;  /* 0x00000000422872ca */ /* 0x000ff600000e0000 */
[----:B------:R-:W-:Y:S02]  /*6900*/  @!UPT UIADD3 URZ, UPT, UPT, URZ, URZ, URZ ;  /* 0x000000fffffff290 */ /* 0x000fe4000fffe0ff */
[----:B------:R2:W-:Y:S01]  /*6910*/  UTMASTG.3D [UR40], [UR6] ;  /* 0x00000028060073b5 */ /* 0x0005e20008010000 */
[----:B------:R0:W-:Y:S01]  /*6920*/  UTMACMDFLUSH ;  /* 0x00000000000079b7 */ /* 0x0001e20000000000 */
[----:B--2---:R-:W-:Y:S04]  /*6930*/  DEPBAR.LE SB0, 0x1 ;  /* 0x000080400000791a */ /* 0x004fe80000000000 */
.L_x_113:
[----:B------:R-:W-:Y:S05]  /*6940*/  BSYNC.RECONVERGENT B0 ;  /* 0x0000000000007941 */ /* 0x000fea0003800200 */
.L_x_112:
[----:B------:R-:W-:Y:S01]  /*6950*/  BAR.SYNC.DEFER_BLOCKING 0x1, 0x80 ;  /* 0x0042000000007b1d */ /* 0x000fe20000010000 */
[----:B------:R-:W-:Y:S01]  /*6960*/  ISETP.NE.AND P1, PT, R76, RZ, PT ;  /* 0x000000ff4c00720c */ /* 0x000fe20003f25270 */
[----:B------:R-:W-:Y:S01]  /*6970*/  UISETP.NE.AND UP0, UPT, UR49, URZ, UPT ;  /* 0x000000ff3100728c */ /* 0x000fe2000bf05270 */
[----:B------:R-:W-:Y:S11]  /*6980*/  LEA R3, R39, UR48, 0x3 ;  /* 0x0000003027037c11 */ /* 0x000ff6000f8e18ff */
[----:B------:R-:W-:Y:S01]  /*6990*/  @P1 SHF.L.U32 R2, R70, 0x1f, RZ ;  /* 0x0000001f46021819 */ /* 0x000fe200000006ff */
[----:B------:R-:W-:Y:S06]  /*69a0*/  BRA.U !UP0, `(.L_x_114) ;  /* 0x0000000108247547 */ /* 0x000fec000b800000 */
[----:B------:R-:W-:Y:S01]  /*69b0*/  IMAD.U32 R5, RZ, RZ, UR51 ;  /* 0x00000033ff057e24 */ /* 0x000fe2000f8e00ff */
[----:B------:R-:W-:Y:S01]  /*69c0*/  MOV R0, UR37 ;  /* 0x0000002500007c02 */ /* 0x000fe20008000f00 */
[----:B------:R-:W-:Y:S03]  /*69d0*/  UIADD3 UR51, UPT, UPT, UR51, 0x1, URZ ;  /* 0x0000000133337890 */ /* 0x000fe6000fffe0ff */
[----:B------:R-:W-:Y:S01]  /*69e0*/  @P1 LEA R5, R5, UR48, 0x3 ;  /* 0x0000003005051c11 */ /* 0x000fe2000f8e18ff */
[----:B------:R-:W-:Y:S04]  /*69f0*/  UISETP.NE.AND UP0, UPT, UR51, 0x4, UPT ;  /* 0x000000043300788c */ /* 0x000fe8000bf05270 */
[----:B------:R-:W-:Y:S01]  /*6a00*/  @P1 VIADD R5, R5, 0x130 ;  /* 0x0000013005051836 */ /* 0x000fe20000000000 */
[----:B------:R-:W-:Y:S04]  /*6a10*/  USEL UR51, UR51, URZ, UP0 ;  /* 0x000000ff33337287 */ /* 0x000fe80008000000 */
[----:B------:R-:W-:Y:S04]  /*6a20*/  @P1 PRMT R0, R0, 0x654, R5 ;  /* 0x0000065400001816 */ /* 0x000fe80000000005 */
[----:B------:R2:W-:Y:S04]  /*6a30*/  @P1 SYNCS.ARRIVE.TRANS64.RED.A1T0 RZ, [R0+URZ], RZ ;  /* 0x000000ff00ff19a7 */ /* 0x0005e800081004ff */
.L_x_114:
[----:B------:R-:W4:Y:S01]  /*6a40*/  @P1 SYNCS.PHASECHK.TRANS64.TRYWAIT P0, [R3+URZ+0x110], R2 ;  /* 0x00011002030015a7 */ /* 0x000f2200080011ff */
[----:B------:R-:W-:Y:S01]  /*6a50*/  BSSY B1, `(.L_x_115) ;  /* 0x0000013000017945 */ /* 0x000fe20003800000 */
[----:B----4-:R-:W-:Y:S03]  /*6a60*/  @P1 SEL R81, RZ, 0x1, !P0 ;  /* 0x00000001ff511807 */ /* 0x010fe60004000000 */
[----:B------:R-:W-:Y:S05]  /*6a70*/  @!P1 BRA `(.L_x_116) ;  /* 0x0000000000409947 */ /* 0x000fea0003800000 */
[----:B------:R-:W-:Y:S01]  /*6a80*/  ISETP.NE.AND P1, PT, R82, RZ, PT ;  /* 0x000000ff5200720c */ /* 0x000fe20003f25270 */
[----:B------:R-:W-:Y:S01]  /*6a90*/  BSSY B0, `(.L_x_117) ;  /* 0x0000009000007945 */ /* 0x000fe20003800000 */
[----:B------:R-:W-:Y:S11]  /*6aa0*/  ISETP.NE.AND P0, PT, R81, RZ, PT ;  /* 0x000000ff5100720c */ /* 0x000ff60003f05270 */
[----:B------:R-:W-:Y:S05]  /*6ab0*/  @P1 IMAD R4, R39, 0x1000, R80 ;  /* 0x0000100027041824 */ /* 0x000fea00078e0250 */
[----:B------:R-:W-:Y:S05]  /*6ac0*/  @P1 IADD3 R2, PT, PT, R4, UR48, RZ ;  /* 0x0000003004021c10 */ /* 0x000fea000fffe0ff */
[----:B------:R-:W-:Y:S01]  /*6ad0*/  @P1 IMAD.IADD R2, R71, 0x1, R2 ;  /* 0x0000000147021824 */ /* 0x000fe200078e0202 */
[----:B------:R-:W-:Y:S06]  /*6ae0*/  @P0 BRA `(.L_x_118) ;  /* 0x00000000000c0947 */ /* 0x000fec0003800000 */
[----:B--2---:R-:W-:Y:S04]  /*6af0*/  SHF.L.U32 R0, R70, 0x1f, RZ ;  /* 0x0000001f46007819 */ /* 0x004fe800000006ff */
[----:B------:R-:W2:Y:S02]  /*6b00*/  SYNCS.PHASECHK.TRANS64.TRYWAIT P0, [R3+URZ+0x110], R0 ;  /* 0x00011000030075a7 */ /* 0x000ea400080011ff */
[----:B--2---:R-:W-:Y:S05]  /*6b10*/  @!P0 BRA `(.L_x_119) ;  /* 0x0000002800c88947 */ /* 0x004fea0003800000 */
.L_x_118:
[----:B------:R-:W-:Y:S05]  /*6b20*/  BSYNC B0 ;  /* 0x0000000000007941 */ /* 0x000fea0003800000 */
.L_x_117:
[----:B------:R-:W-:Y:S02]  /*6b30*/  ISETP.NE.AND P0, PT, R82, RZ, PT ;  /* 0x000000ff5200720c */ /* 0x000fe40003f05270 */
[----:B------:R-:W-:Y:S11]  /*6b40*/  IADD3 R39, PT, PT, R39, 0x1, RZ ;  /* 0x0000000127277810 */ /* 0x000ff60007ffe0ff */
[----:B------:R-:W-:Y:S05]  /*6b50*/  @P0 WARPSYNC.ALL ;  /* 0x0000000000000948 */ /* 0x000fea0003800000 */
[----:B------:R4:W1:Y:S04]  /*6b60*/  @P0 LDSM.16.M88.4 R40, [R4+UR48+0x400] ;  /* 0x000400300428083b */ /* 0x0008680008000200 */
[----:B------:R4:W1:Y:S02]  /*6b70*/  @P0 LDSM.16.M88.4 R48, [R2+0x400] ;  /* 0x000400000230083b */ /* 0x0008640000000200 */
.L_x_116:
[----:B------:R-:W-:Y:S05]  /*6b80*/  BSYNC B1 ;  /* 0x0000000000017941 */ /* 0x000fea0003800000 */
.L_x_115:
[----:B--2---:R-:W-:Y:S05]  /*6b90*/  VIADD R0, R34, 0x20 ;  /* 0x0000002022007836 */ /* 0x004fea0000000000 */
[----:B------:R-:W-:Y:S04]  /*6ba0*/  SHF.R.U32.HI R0, RZ, 0x15, R0 ;  /* 0x00000015ff007819 */ /* 0x000fe80000011600 */
[----:B------:R-:W-:Y:S11]  /*6bb0*/  LOP3.LUT P0, RZ, R0, 0x3, R65, 0x48, !PT ;  /* 0x0000000300ff7812 */ /* 0x000ff60007804841 */
[----:B------:R-:W-:Y:S02]  /*6bc0*/  @!UPT UIADD3 URZ, UPT, UPT, URZ, URZ, URZ ;  /* 0x000000fffffff290 */ /* 0x000fe4000fffe0ff */
[----:B------:R-:W-:Y:S05]  /*6bd0*/  @!P0 BRA `(.L_x_120) ;  /* 0x0000000000408947 */ /* 0x000fea0003800000 */
[----:B------:R-:W2:Y:S01]  /*6be0*/  LDCU.64 UR8, c[0x4][0x70] ;  /* 0x01000e00ff0877ac */ /* 0x000ea20008000a00 */
[----:B------:R-:W-:Y:S01]  /*6bf0*/  MOV R3, 0x0 ;  /* 0x0000000000037802 */ /* 0x000fe20000000f00 */
[----:B------:R-:W-:Y:S02]  /*6c00*/  HFMA2 R12, -RZ, RZ, 0, 5.9604644775390625e-08 ;  /* 0x00000001ff0c7431 */ /* 0x000fe400000001ff */
[----:B------:R-:W-:Y:S02]  /*6c10*/  IMAD.MOV.U32 R8, RZ, RZ, 0x192 ;  /* 0x00000192ff087424 */ /* 0x000fe400078e00ff */
[----:B------:R-:W-:Y:S01]  /*6c20*/  IMAD.MOV.U32 R13, RZ, RZ, RZ ;  /* 0x000000ffff0d7224 */ /* 0x000fe200078e00ff */
[----:B------:R-:W5:Y:S01]  /*6c30*/  LDCU.64 UR6, c[0x4][0x78] ;  /* 0x01000f00ff0677ac */ /* 0x000f620008000a00 */
[----:B----4-:R-:W4:Y:S01]  /*6c40*/  LDC.64 R2, c[0x4][R3] ;  /* 0x0100000003027b82 */ /* 0x010f220000000a00 */
[----:B------:R-:W3:Y:S01]  /*6c50*/  LDCU.64 UR4, c[0x4][0x10] ;  /* 0x01000200ff0477ac */ /* 0x000ee20008000a00 */
[----:B--2---:R-:W-:Y:S01]  /*6c60*/  MOV R5, UR9 ;  /* 0x0000000900057c02 */ /* 0x004fe20008000f00 */
[----:B------:R-:W-:Y:S01]  /*6c70*/  IMAD.U32 R4, RZ, RZ, UR8 ;  /* 0x00000008ff047e24 */ /* 0x000fe2000f8e00ff */
[----:B-----5:R-:W-:Y:S01]  /*6c80*/  MOV R7, UR7 ;  /* 0x0000000700077c02 */ /* 0x020fe20008000f00 */
[----:B------:R-:W-:Y:S01]  /*6c90*/  IMAD.U32 R6, RZ, RZ, UR6 ;  /* 0x00000006ff067e24 */ /* 0x000fe2000f8e00ff */
[----:B---3--:R-:W-:Y:S01]  /*6ca0*/  MOV R11, UR5 ;  /* 0x00000005000b7c02 */ /* 0x008fe20008000f00 */
[----:B------:R-:W-:Y:S02]  /*6cb0*/  IMAD.U32 R10, RZ, RZ, UR4 ;  /* 0x00000004ff0a7e24 */ /* 0x000fe4000f8e00ff */
[----:B------:R-:W-:Y:S07]  /*6cc0*/  LEPC R20, `(.L_x_120) ;  /* 0x000000001014794e */ /* 0x000fee0000000000 */
[----:B-1--4-:R-:W-:Y:S05]  /*6cd0*/  CALL.ABS.NOINC R2 ;  /* 0x0000000002007343 */ /* 0x012fea0003c00000 */
.L_x_120:
[----:B------:R-:W-:Y:S01]  /*6ce0*/  ISETP.NE.AND P6, PT, R76, RZ, PT ;  /* 0x000000ff4c00720c */ /* 0x000fe20003fc5270 */
[----:B------:R-:W-:Y:S05]  /*6cf0*/  WARPSYNC.ALL ;  /* 0x0000000000007948 */ /* 0x000fea0003800000 */
[----:B------:R-:W-:Y:S01]  /*6d00*/  R2UR UR4, R34 ;  /* 0x00000000220472ca */ /* 0x000fe200000e0000 */
[--C-:B-1----:R-:W-:Y:S01]  /*6d10*/  HADD2.F32 R20, -RZ, R40.reuse.H0_H0 ;  /* 0x20000028ff147230 */ /* 0x102fe20000004100 */
[----:B------:R-:W-:Y:S01]  /*6d20*/  ISETP.NE.AND P0, PT, R72, RZ, PT ;  /* 0x000000ff4800720c */ /* 0x000fe20003f05270 */
[----:B------:R-:W-:Y:S01]  /*6d30*/  HADD2.F32 R21, -RZ, R40.H1_H1 ;  /* 0x30000028ff157230 */ /* 0x000fe20000004100 */
[----:B------:R-:W-:Y:S01]  /*6d40*/  MOV R38, UR51 ;  /* 0x0000003300267c02 */ /* 0x000fe20008000f00 */
[--C-:B------:R-:W-:Y:S01]  /*6d50*/  HADD2.F32 R36, -RZ, R41.reuse.H1_H1 ;  /* 0x30000029ff247230 */ /* 0x100fe20000004100 */
[----:B------:R-:W-:Y:S01]  /*6d60*/  MOV R83, UR37 ;  /* 0x0000002500537c02 */ /* 0x000fe20008000f00 */
[----:B------:R-:W-:Y:S01]  /*6d70*/  HADD2.F32 R37, -RZ, R48.H0_H0 ;  /* 0x20000030ff257230 */ /* 0x000fe20000004100 */
[----:B------:R-:W-:Y:S01]  /*6d80*/  @P6 LEA R38, R38, UR48, 0x3 ;  /* 0x0000003026266c11 */ /* 0x000fe2000f8e18ff */
[----:B------:R-:W-:Y:S01]  /*6d90*/  BSSY.RECONVERGENT B0, `(.L_x_121) ;  /* 0x000004d000007945 */ /* 0x000fe20003800200 */
[----:B------:R-:W-:Y:S02]  /*6da0*/  @P6 SHF.L.U32 R88, R70, 0x1f, RZ ;  /* 0x0000001f46586819 */ /* 0x000fe400000006ff */
[----:B------:R-:W-:Y:S01]  /*6db0*/  @P6 IADD3 R38, PT, PT, R38, 0x130, RZ ;  /* 0x0000013026266810 */ /* 0x000fe20007ffe0ff */
[----:B----4-:R-:W1:Y:S03]  /*6dc0*/  LDTM.16dp256bit.x4 R4, tmem[UR4+0x20] ;  /* 0x00002004000479ee */ /* 0x010e660008120000 */
[----:B------:R-:W-:Y:S02]  /*6dd0*/  @P6 PRMT R38, R83, 0x654, R38 ;  /* 0x0000065453266816 */ /* 0x000fe40000000026 */
[----:B------:R-:W-:Y:S01]  /*6de0*/  LEA R83, R39, UR48, 0x3 ;  /* 0x0000003027537c11 */ /* 0x000fe2000f8e18ff */
[C---:B-1----:R-:W-:Y:S01]  /*6df0*/  FMUL R0, R33.reuse, R4 ;  /* 0x0000000421007220 */ /* 0x042fe20000400000 */
[C---:B------:R-:W-:Y:S01]  /*6e00*/  FMUL R2, R33.reuse, R5 ;  /* 0x0000000521027220 */ /* 0x040fe20000400000 */
[C---:B------:R-:W-:Y:S01]  /*6e10*/  FMUL R3, R33.reuse, R6 ;  /* 0x0000000621037220 */ /* 0x040fe20000400000 */
[----:B------:R-:W-:Y:S01]  /*6e20*/  FMUL R7, R33, R7 ;  /* 0x0000000721077220 */ /* 0x000fe20000400000 */
[C---:B------:R-:W-:Y:S01]  /*6e30*/  FFMA R0, R35.reuse, R20, R0 ;  /* 0x0000001423007223 */ /* 0x040fe20000000000 */
[----:B------:R-:W-:Y:S02]  /*6e40*/  HADD2.F32 R20, -RZ, R41.H0_H0 ;  /* 0x20000029ff147230 */ /* 0x000fe40000004100 */
[----:B------:R-:W-:Y:S01]  /*6e50*/  FFMA R2, R35, R21, R2 ;  /* 0x0000001523027223 */ /* 0x000fe20000000002 */
[C---:B------:R-:W-:Y:S01]  /*6e60*/  FMUL R4, R33.reuse, R8 ;  /* 0x0000000821047220 */ /* 0x040fe20000400000 */
[----:B------:R-:W-:Y:S01]  /*6e70*/  FMUL R5, R33, R9 ;  /* 0x0000000921057220 */ /* 0x000fe20000400000 */
[--C-:B------:R-:W-:Y:S02]  /*6e80*/  HADD2.F32 R21, -RZ, R43.reuse.H0_H0 ;  /* 0x2000002bff157230 */ /* 0x100fe40000004100 */
[C---:B------:R-:W-:Y:S01]  /*6e90*/  FFMA R3, R35.reuse, R20, R3 ;  /* 0x0000001423037223 */ /* 0x040fe20000000003 */
[--C-:B------:R-:W-:Y:S01]  /*6ea0*/  HADD2.F32 R20, -RZ, R42.reuse.H0_H0 ;  /* 0x2000002aff147230 */ /* 0x100fe20000004100 */
[----:B------:R-:W-:Y:S01]  /*6eb0*/  F2FP.F16.F32.PACK_AB R44, R2, R0 ;  /* 0x00000000022c723e */ /* 0x000fe200000000ff */
[----:B------:R-:W-:Y:S01]  /*6ec0*/  FFMA R7, R35, R36, R7 ;  /* 0x0000002423077223 */ /* 0x000fe20000000007 */
[----:B------:R-:W-:Y:S01]  /*6ed0*/  FMUL R6, R33, R10 ;  /* 0x0000000a21067220 */ /* 0x000fe20000400000 */
[----:B------:R-:W-:Y:S02]  /*6ee0*/  HADD2.F32 R36, -RZ, R43.H1_H1 ;  /* 0x3000002bff247230 */ /* 0x000fe40000004100 */
[----:B------:R-:W-:Y:S01]  /*6ef0*/  FFMA R4, R35, R20, R4 ;  /* 0x0000001423047223 */ /* 0x000fe20000000004 */
[----:B------:R-:W-:Y:S01]  /*6f00*/  HADD2.F32 R20, -RZ, R42.H1_H1 ;  /* 0x3000002aff147230 */ /* 0x000fe20000004100 */
[----:B------:R-:W-:Y:S01]  /*6f10*/  F2FP.F16.F32.PACK_AB R45, R7, R3 ;  /* 0x00000003072d723e */ /* 0x000fe200000000ff */
[C---:B------:R-:W-:Y:S01]  /*6f20*/  FMUL R11, R33.reuse, R11 ;  /* 0x0000000b210b7220 */ /* 0x040fe20000400000 */
[C---:B------:R-:W-:Y:S01]  /*6f30*/  FMUL R8, R33.reuse, R12 ;  /* 0x0000000c21087220 */ /* 0x040fe20000400000 */
[----:B------:R-:W-:Y:S01]  /*6f40*/  FMUL R9, R33, R13 ;  /* 0x0000000d21097220 */ /* 0x000fe20000400000 */
[C---:B------:R-:W-:Y:S01]  /*6f50*/  FFMA R5, R35.reuse, R20, R5 ;  /* 0x0000001423057223 */ /* 0x040fe20000000005 */
[----:B------:R-:W-:Y:S02]  /*6f60*/  HADD2.F32 R20, -RZ, R48.H1_H1 ;  /* 0x30000030ff147230 */ /* 0x000fe40000004100 */
[C---:B------:R-:W-:Y:S01]  /*6f70*/  FFMA R6, R35.reuse, R21, R6 ;  /* 0x0000001523067223 */ /* 0x040fe20000000006 */
[C---:B------:R-:W-:Y:S01]  /*6f80*/  FFMA R11, R35.reuse, R36, R11 ;  /* 0x00000024230b7223 */ /* 0x040fe2000000000b */
[C---:B------:R-:W-:Y:S01]  /*6f90*/  FFMA R8, R35.reuse, R37, R8 ;  /* 0x0000002523087223 */ /* 0x040fe20000000008 */
[--C-:B------:R-:W-:Y:S02]  /*6fa0*/  HADD2.F32 R21, -RZ, R49.reuse.H0_H0 ;  /* 0x20000031ff157230 */ /* 0x100fe40000004100 */
[----:B------:R-:W-:Y:S01]  /*6fb0*/  FFMA R9, R35, R20, R9 ;  /* 0x0000001423097223 */ /* 0x000fe20000000009 */
[C---:B------:R-:W-:Y:S01]  /*6fc0*/  FMUL R10, R33.reuse, R14 ;  /* 0x0000000e210a7220 */ /* 0x040fe20000400000 */
[----:B------:R-:W-:Y:S02]  /*6fd0*/  HADD2.F32 R20, -RZ, R49.H1_H1 ;  /* 0x30000031ff147230 */ /* 0x000fe40000004100 */
[C---:B------:R-:W-:Y:S01]  /*6fe0*/  FMUL R15, R33.reuse, R15 ;  /* 0x0000000f210f7220 */ /* 0x040fe20000400000 */
[----:B------:R-:W-:Y:S01]  /*6ff0*/  FMUL R12, R33, R16 ;  /* 0x00000010210c7220 */ /* 0x000fe20000400000 */
[C---:B------:R-:W-:Y:S01]  /*7000*/  FFMA R10, R35.reuse, R21, R10 ;  /* 0x00000015230a7223 */ /* 0x040fe2000000000a */
[--C-:B------:R-:W-:Y:S02]  /*7010*/  HADD2.F32 R21, -RZ, R50.reuse.H0_H0 ;  /* 0x20000032ff157230 */ /* 0x100fe40000004100 */
[----:B------:R-:W-:Y:S01]  /*7020*/  FFMA R15, R35, R20, R15 ;  /* 0x00000014230f7223 */ /* 0x000fe2000000000f */
[----:B------:R-:W-:Y:S02]  /*7030*/  HADD2.F32 R20, -RZ, R50.H1_H1 ;  /* 0x30000032ff147230 */ /* 0x000fe40000004100 */
[C---:B------:R-:W-:Y:S01]  /*7040*/  FMUL R13, R33.reuse, R17 ;  /* 0x00000011210d7220 */ /* 0x040fe20000400000 */
[--C-:B------:R-:W-:Y:S02]  /*7050*/  HADD2.F32 R37, -RZ, R51.reuse.H0_H0 ;  /* 0x20000033ff257230 */ /* 0x100fe40000004100 */
[C---:B------:R-:W-:Y:S01]  /*7060*/  FMUL R14, R33.reuse, R18 ;  /* 0x00000012210e7220 */ /* 0x040fe20000400000 */
[----:B------:R-:W-:Y:S02]  /*7070*/  HADD2.F32 R36, -RZ, R51.H1_H1 ;  /* 0x30000033ff247230 */ /* 0x000fe40000004100 */
        /* <DEDUP_REMOVED lines=21> */
[----:B------:R-:W-:Y:S02]  /*71d0*/  UIADD3 UR8, UP0, UPT, UR52, 0x680, URZ ;  /* 0x0000068034087890 */ /* 0x000fe4000ff1e0ff */
[----:B------:R-:W-:Y:S02]  /*71e0*/  UIADD3 UR5, UPT, UPT, UR41, 0x20, URZ ;  /* 0x0000002029057890 */ /* 0x000fe4000fffe0ff */
[----:B------:R-:W-:Y:S02]  /*71f0*/  UIADD3 UR4, UPT, UPT, UR48, 0x1400, URZ ;  /* 0x0000140030047890 */ /* 0x000fe4000fffe0ff */
[----:B------:R-:W-:Y:S01]  /*7200*/  UIADD3.X UR9, UPT, UPT, URZ, UR53, URZ, UP0, !UPT ;  /* 0x00000035ff097290 */ /* 0x000fe200087fe4ff */
[----:B------:R-:W-:Y:S01]  /*7210*/  UMOV UR6, UR42 ;  /* 0x0000002a00067c82 */ /* 0x000fe20008000000 */
[----:B------:R-:W-:Y:S07]  /*7220*/  UMOV UR7, UR36 ;  /* 0x0000002400077c82 */ /* 0x000fee0008000000 */
[----:B------:R2:W-:Y:S01]  /*7230*/  UTMASTG.3D [UR4], [UR8] ;  /* 0x00000004080073b5 */ /* 0x0005e20008010000 */
[----:B------:R0:W-:Y:S01]  /*7240*/  UTMACMDFLUSH ;  /* 0x00000000000079b7 */ /* 0x0001e20000000000 */
[----:B--2---:R-:W-:Y:S04]  /*7250*/  DEPBAR.LE SB0, 0x1 ;  /* 0x000080400000791a */ /* 0x004fe80000000000 */
.L_x_122:
[----:B------:R-:W-:Y:S05]  /*7260*/  BSYNC.RECONVERGENT B0 ;  /* 0x0000000000007941 */ /* 0x000fea0003800200 */
.L_x_121:
[----:B------:R-:W-:Y:S01]  /*7270*/  BAR.SYNC.DEFER_BLOCKING 0x1, 0x80 ;  /* 0x0042000000007b1d */ /* 0x000fe20000010000 */
[----:B------:R-:W-:Y:S04]  /*7280*/  UIADD3 UR40, UPT, UPT, UR51, 0x1, URZ ;  /* 0x0000000133287890 */ /* 0x000fe8000fffe0ff */
[----:B------:R-:W-:Y:S04]  /*7290*/  UISETP.NE.AND UP0, UPT, UR40, 0x4, UPT ;  /* 0x000000042800788c */ /* 0x000fe8000bf05270 */
[----:B------:R-:W-:Y:S01]  /*72a0*/  USEL UR40, UR40, URZ, UP0 ;  /* 0x000000ff28287287 */ /* 0x000fe20008000000 */
[----:B------:R2:W-:Y:S01]  /*72b0*/  @P6 SYNCS.ARRIVE.TRANS64.RED.A1T0 RZ, [R38+URZ], RZ ;  /* 0x000000ff26ff69a7 */ /* 0x0005e200081004ff */
[----:B------:R-:W-:Y:S01]  /*72c0*/  BSSY B1, `(.L_x_123) ;  /* 0x0000014000017945 */ /* 0x000fe20003800000 */
[----:B------:R-:W4:Y:S02]  /*72d0*/  @P6 SYNCS.PHASECHK.TRANS64.TRYWAIT P0, [R83+URZ+0x110], R88 ;  /* 0x00011058530065a7 */ /* 0x000f2400080011ff */
[----:B----4-:R-:W-:Y:S01]  /*72e0*/  @P6 SEL R81, RZ, 0x1, !P0 ;  /* 0x00000001ff516807 */ /* 0x010fe20004000000 */
[----:B--2---:R-:W-:Y:S06]  /*72f0*/  @!P6 BRA `(.L_x_124) ;  /* 0x000000000040e947 */ /* 0x004fec0003800000 */
[----:B------:R-:W-:Y:S01]  /*7300*/  ISETP.NE.AND P1, PT, R82, RZ, PT ;  /* 0x000000ff5200720c */ /* 0x000fe20003f25270 */
[----:B------:R-:W-:Y:S01]  /*7310*/  BSSY B0, `(.L_x_125) ;  /* 0x0000009000007945 */ /* 0x000fe20003800000 */
[----:B------:R-:W-:Y:S11]  /*7320*/  ISETP.NE.AND P0, PT, R81, RZ, PT ;  /* 0x000000ff5100720c */ /* 0x000ff60003f05270 */
[----:B------:R-:W-:Y:S05]  /*7330*/  @P1 IMAD R2, R39, 0x1000, R80 ;  /* 0x0000100027021824 */ /* 0x000fea00078e0250 */
[----:B------:R-:W-:Y:S05]  /*7340*/  @P1 IADD3 R0, PT, PT, R2, UR48, RZ ;  /* 0x0000003002001c10 */ /* 0x000fea000fffe0ff */
[----:B------:R-:W-:Y:S01]  /*7350*/  @P1 IMAD.IADD R0, R71, 0x1, R0 ;  /* 0x0000000147001824 */ /* 0x000fe200078e0200 */
[----:B------:R-:W-:Y:S06]  /*7360*/  @P0 BRA `(.L_x_126) ;  /* 0x00000000000c0947 */ /* 0x000fec0003800000 */
[----:B------:R-:W-:Y:S04]  /*7370*/  SHF.L.U32 R4, R70, 0x1f, RZ ;  /* 0x0000001f46047819 */ /* 0x000fe800000006ff */
[----:B------:R-:W2:Y:S02]  /*7380*/  SYNCS.PHASECHK.TRANS64.TRYWAIT P0, [R83+URZ+0x110], R4 ;  /* 0x00011004530075a7 */ /* 0x000ea400080011ff */
[----:B--2---:R-:W-:Y:S05]  /*7390*/  @!P0 BRA `(.L_x_127) ;  /* 0x0000002000bc8947 */ /* 0x004fea0003800000 */
.L_x_126:
[----:B------:R-:W-:Y:S05]  /*73a0*/  BSYNC B0 ;  /* 0x0000000000007941 */ /* 0x000fea0003800000 */
.L_x_125:
[----:B------:R-:W-:Y:S02]  /*73b0*/  ISETP.NE.AND P0, PT, R82, RZ, PT ;  /* 0x000000ff5200720c */ /* 0x000fe40003f05270 */
[----:B------:R-:W-:Y:S11]  /*73c0*/  IADD3 R39, PT, PT, R39, 0x1, RZ ;  /* 0x0000000127277810 */ /* 0x000ff60007ffe0ff */
[----:B------:R-:W-:Y:S05]  /*73d0*/  @P0 WARPSYNC.ALL ;  /* 0x0000000000000948 */ /* 0x000fea0003800000 */
[----:B------:R4:W1:Y:S04]  /*73e0*/  @P0 LDSM.16.M88.4 R40, [R2+UR48+0x400] ;  /* 0x000400300228083b */ /* 0x0008680008000200 */
[----:B------:R4:W1:Y:S02]  /*73f0*/  @P0 LDSM.16.M88.4 R48, [R0+0x400] ;  /* 0x000400000030083b */ /* 0x0008640000000200 */
.L_x_124:
[----:B------:R-:W-:Y:S05]  /*7400*/  BSYNC B1 ;  /* 0x0000000000017941 */ /* 0x000fea0003800000 */
.L_x_123:
[----:B----4-:R-:W-:Y:S05]  /*7410*/  VIADD R0, R34, 0x40 ;  /* 0x0000004022007836 */ /* 0x010fea0000000000 */
[----:B------:R-:W-:Y:S04]  /*7420*/  SHF.R.U32.HI R0, RZ, 0x15, R0 ;  /* 0x00000015ff007819 */ /* 0x000fe80000011600 */
[----:B------:R-:W-:Y:S11]  /*7430*/  LOP3.LUT P0, RZ, R0, 0x3, R65, 0x48, !PT ;  /* 0x0000000300ff7812 */ /* 0x000ff60007804841 */
[----:B------:R-:W-:Y:S02]  /*7440*/  @!UPT UIADD3 URZ, UPT, UPT, URZ, URZ, URZ ;  /* 0x000000fffffff290 */ /* 0x000fe4000fffe0ff */
        /* <DEDUP_REMOVED lines=8> */
[----:B------:R-:W3:Y:S01]  /*74d0*/  LDCU.64 UR4, c[0x4][0x10] ;  /* 0x01000200ff0477ac */ /* 0x000ee20008000a00 */
[----:B----4-:R-:W-:Y:S01]  /*74e0*/  MOV R5, UR9 ;  /* 0x0000000900057c02 */ /* 0x010fe20008000f00 */
[----:B--2---:R-:W-:Y:S01]  /*74f0*/  IMAD.U32 R4, RZ, RZ, UR8 ;  /* 0x00000008ff047e24 */ /* 0x004fe2000f8e00ff */
[----:B-----5:R-:W-:Y:S01]  /*7500*/  MOV R7, UR7 ;  /* 0x0000000700077c02 */ /* 0x020fe20008000f00 */
[----:B------:R-:W-:Y:S01]  /*7510*/  IMAD.U32 R6, RZ, RZ, UR6 ;  /* 0x00000006ff067e24 */ /* 0x000fe2000f8e00ff */
[----:B---3--:R-:W-:Y:S01]  /*7520*/  MOV R11, UR5 ;  /* 0x00000005000b7c02 */ /* 0x008fe20008000f00 */
[----:B------:R-:W-:Y:S02]  /*7530*/  IMAD.U32 R10, RZ, RZ, UR4 ;  /* 0x00000004ff0a7e24 */ /* 0x000fe4000f8e00ff */
[----:B------:R-:W-:Y:S07]  /*7540*/  LEPC R20, `(.L_x_128) ;  /* 0x000000001014794e */ /* 0x000fee0000000000 */
[----:B-1----:R-:W-:Y:S05]  /*7550*/  CALL.ABS.NOINC R2 ;  /* 0x0000000002007343 */ /* 0x002fea0003c00000 */
.L_x_128:
        /* <DEDUP_REMOVED lines=8> */
[----:B--2---:R-:W-:Y:S01]  /*75e0*/  MOV R83, UR37 ;  /* 0x0000002500537c02 */ /* 0x004fe20008000f00 */
[----:B------:R-:W-:Y:S01]  /*75f0*/  HADD2.F32 R37, -RZ, R48.H0_H0 ;  /* 0x20000030ff257230 */ /* 0x000fe20000004100 */
[----:B------:R-:W-:Y:S01]  /*7600*/  @P6 LEA R38, R38, UR48, 0x3 ;  /* 0x0000003026266c11 */ /* 0x000fe2000f8e18ff */
[----:B------:R-:W-:Y:S01]  /*7610*/  BSSY.RECONVERGENT B0, `(.L_x_129) ;  /* 0x000004d000007945 */ /* 0x000fe20003800200 */
[----:B------:R-:W-:Y:S02]  /*7620*/  LEA R88, R39, UR48, 0x3 ;  /* 0x0000003027587c11 */ /* 0x000fe4000f8e18ff */
[----:B------:R-:W-:Y:S01]  /*7630*/  @P6 IADD3 R38, PT, PT, R38, 0x130, RZ ;  /* 0x0000013026266810 */ /* 0x000fe20007ffe0ff */
[----:B------:R-:W1:Y:S03]  /*7640*/  LDTM.16dp256bit.x4 R4, tmem[UR4+0x40] ;  /* 0x00004004000479ee */ /* 0x000e660008120000 */
[----:B------:R-:W-:Y:S02]  /*7650*/  @P6 PRMT R38, R83, 0x654, R38 ;  /* 0x0000065453266816 */ /* 0x000fe40000000026 */
[----:B------:R-:W-:Y:S01]  /*7660*/  @P6 SHF.L.U32 R83, R70, 0x1f, RZ ;  /* 0x0000001f46536819 */ /* 0x000fe200000006ff */
        /* <DEDUP_REMOVED lines=71> */
.L_x_130:
[----:B------:R-:W-:Y:S05]  /*7ae0*/  BSYNC.RECONVERGENT B0 ;  /* 0x0000000000007941 */ /* 0x000fea0003800200 */
.L_x_129:
        /* <DEDUP_REMOVED lines=19> */
.L_x_134:
[----:B------:R-:W-:Y:S05]  /*7c20*/  BSYNC B0 ;  /* 0x0000000000007941 */ /* 0x000fea0003800000 */
.L_x_133:
[----:B------:R-:W-:Y:S11]  /*7c30*/  ISETP.NE.AND P0, PT, R82, RZ, PT ;  /* 0x000000ff5200720c */ /* 0x000ff60003f05270 */
[----:B------:R-:W-:Y:S02]  /*7c40*/  @!UPT UIADD3 URZ, UPT, UPT, URZ, URZ, URZ ;  /* 0x000000fffffff290 */ /* 0x000fe4000fffe0ff */
[----:B------:R-:W-:Y:S05]  /*7c50*/  @P0 WARPSYNC.ALL ;  /* 0x0000000000000948 */ /* 0x000fea0003800000 */
[----:B------:R4:W1:Y:S04]  /*7c60*/  @P0 LDSM.16.M88.4 R40, [R39+UR48+0x400] ;  /* 0x000400302728083b */ /* 0x0008680008000200 */
[----:B------:R4:W1:Y:S02]  /*7c70*/  @P0 LDSM.16.M88.4 R48, [R0+0x400] ;  /* 0x000400000030083b */ /* 0x0008640000000200 */
.L_x_132:
[----:B------:R-:W-:Y:S05]  /*7c80*/  BSYNC B1 ;  /* 0x0000000000017941 */ /* 0x000fea0003800000 */
.L_x_131:
[----:B----4-:R-:W-:Y:S05]  /*7c90*/  VIADD R0, R34, 0x60 ;  /* 0x0000006022007836 */ /* 0x010fea0000000000 */
[----:B------:R-:W-:Y:S04]  /*7ca0*/  SHF.R.U32.HI R0, RZ, 0x15, R0 ;  /* 0x00000015ff007819 */ /* 0x000fe80000011600 */
[----:B------:R-:W-:Y:S11]  /*7cb0*/  LOP3.LUT P0, RZ, R0, 0x3, R65, 0x48, !PT ;  /* 0x0000000300ff7812 */ /* 0x000ff60007804841 */
[----:B------:R-:W-:Y:S02]  /*7cc0*/  @!UPT UIADD3 URZ, UPT, UPT, URZ, URZ, URZ ;  /* 0x000000fffffff290 */ /* 0x000fe4000fffe0ff */
[----:B------:R-:W-:Y:S05]  /*7cd0*/  @!P0 BRA `(.L_x_136) ;  /* 0x0000000000408947 */ /* 0x000fea0003800000 */
[----:B------:R-:W4:Y:S01]  /*7ce0*/  LDCU.64 UR8, c[0x4][0x70] ;  /* 0x01000e00ff0877ac */ /* 0x000f220008000a00 */
[----:B--2---:R-:W-:Y:S01]  /*7cf0*/  MOV R3, 0x0 ;  /* 0x0000000000037802 */ /* 0x004fe20000000f00 */
[----:B------:R-:W-:Y:S02]  /*7d00*/  HFMA2 R12, -RZ, RZ, 0, 5.9604644775390625e-08 ;  /* 0x00000001ff0c7431 */ /* 0x000fe400000001ff */
[----:B------:R-:W-:Y:S02]  /*7d10*/  IMAD.MOV.U32 R8, RZ, RZ, 0x192 ;  /* 0x00000192ff087424 */ /* 0x000fe400078e00ff */
[----:B------:R-:W-:Y:S01]  /*7d20*/  IMAD.MOV.U32 R13, RZ, RZ, RZ ;  /* 0x000000ffff0d7224 */ /* 0x000fe200078e00ff */
[----:B------:R-:W2:Y:S01]  /*7d30*/  LDCU.64 UR6, c[0x4][0x78] ;  /* 0x01000f00ff0677ac */ /* 0x000ea20008000a00 */
[----:B------:R-:W1:Y:S01]  /*7d40*/  LDC.64 R2, c[0x4][R3] ;  /* 0x0100000003027b82 */ /* 0x000e620000000a00 */
[----:B------:R-:W5:Y:S01]  /*7d50*/  LDCU.64 UR4, c[0x4][0x10] ;  /* 0x01000200ff0477ac */ /* 0x000f620008000a00 */
[----:B----4-:R-:W-:Y:S01]  /*7d60*/  MOV R5, UR9 ;  /* 0x0000000900057c02 */ /* 0x010fe20008000f00 */
[----:B------:R-:W-:Y:S01]  /*7d70*/  IMAD.U32 R4, RZ, RZ, UR8 ;  /* 0x00000008ff047e24 */ /* 0x000fe2000f8e00ff */
[----:B--2---:R-:W-:Y:S01]  /*7d80*/  MOV R7, UR7 ;  /* 0x0000000700077c02 */ /* 0x004fe20008000f00 */
[----:B------:R-:W-:Y:S01]  /*7d90*/  IMAD.U32 R6, RZ, RZ, UR6 ;  /* 0x00000006ff067e24 */ /* 0x000fe2000f8e00ff */
[----:B-----5:R-:W-:Y:S01]  /*7da0*/  MOV R11, UR5 ;  /* 0x00000005000b7c02 */ /* 0x020fe20008000f00 */
[----:B------:R-:W-:Y:S02]  /*7db0*/  IMAD.U32 R10, RZ, RZ, UR4 ;  /* 0x00000004ff0a7e24 */ /* 0x000fe4000f8e00ff */
[----:B------:R-:W-:Y:S07]  /*7dc0*/  LEPC R20, `(.L_x_136) ;  /* 0x000000001014794e */ /* 0x000fee0000000000 */
[----:B-1-3--:R-:W-:Y:S05]  /*7dd0*/  CALL.ABS.NOINC R2 ;  /* 0x0000000002007343 */ /* 0x00afea0003c00000 */
.L_x_136:
[----:B------:R-:W-:Y:S01]  /*7de0*/  ISETP.NE.AND P0, PT, R72, RZ, PT ;  /* 0x000000ff4800720c */ /* 0x000fe20003f05270 */
[----:B------:R-:W-:Y:S05]  /*7df0*/  WARPSYNC.ALL ;  /* 0x0000000000007948 */ /* 0x000fea0003800000 */
[----:B------:R-:W-:Y:S01]  /*7e00*/  R2UR UR4, R34 ;  /* 0x00000000220472ca */ /* 0x000fe200000e0000 */
[--C-:B-1----:R-:W-:Y:S01]  /*7e10*/  HADD2.F32 R20, -RZ, R40.reuse.H0_H0 ;  /* 0x20000028ff147230 */ /* 0x102fe20000004100 */
[----:B------:R-:W-:Y:S01]  /*7e20*/  R2UR UR5, R79 ;  /* 0x000000004f0572ca */ /* 0x000fe200000e0000 */
[----:B------:R-:W-:Y:S01]  /*7e30*/  HADD2.F32 R36, -RZ, R40.H1_H1 ;  /* 0x30000028ff247230 */ /* 0x000fe20000004100 */
[----:B------:R-:W-:Y:S01]  /*7e40*/  BSSY.RECONVERGENT B0, `(.L_x_137) ;  /* 0x000004f000007945 */ /* 0x000fe20003800200 */
[--C-:B------:R-:W-:Y:S02]  /*7e50*/  HADD2.F32 R21, -RZ, R41.reuse.H0_H0 ;  /* 0x20000029ff157230 */ /* 0x100fe40000004100 */
[----:B------:R-:W-:Y:S02]  /*7e60*/  HADD2.F32 R38, -RZ, R41.H1_H1 ;  /* 0x30000029ff267230 */ /* 0x000fe40000004100 */
[--C-:B------:R-:W-:Y:S02]  /*7e70*/  HADD2.F32 R37, -RZ, R42.reuse.H0_H0 ;  /* 0x2000002aff257230 */ /* 0x100fe40000004100 */
[----:B------:R-:W-:Y:S02]  /*7e80*/  HADD2.F32 R40, -RZ, R42.H1_H1 ;  /* 0x3000002aff287230 */ /* 0x000fe40000004100 */
[----:B------:R-:W1:Y:S01]  /*7e90*/  LDTM.16dp256bit.x4 R4, tmem[UR4+0x60] ;  /* 0x00006004000479ee */ /* 0x000e620008120000 */
[----:B------:R-:W-:Y:S01]  /*7ea0*/  NOP ;  /* 0x0000000000007918 */ /* 0x000fe20000000000 */
[----:B------:R-:W-:Y:S01]  /*7eb0*/  UIADD3 UR5, UPT, UPT, UR5, 0x1a0, URZ ;  /* 0x000001a005057890 */ /* 0x000fe2000fffe0ff */
[--C-:B------:R-:W-:Y:S02]  /*7ec0*/  HADD2.F32 R39, -RZ, R43.reuse.H0_H0 ;  /* 0x2000002bff277230 */ /* 0x100fe40000004100 */
[----:B------:R-:W-:Y:S01]  /*7ed0*/  HADD2.F32 R41, -RZ, R43.H1_H1 ;  /* 0x3000002bff297230 */ /* 0x000fe20000004100 */
[----:B------:R-:W-:Y:S01]  /*7ee0*/  UPRMT UR5, UR37, 0x654, UR5 ;  /* 0x0000065425057896 */ /* 0x000fe20008000005 */
[--C-:B------:R-:W-:Y:S02]  /*7ef0*/  HADD2.F32 R42, -RZ, R48.reuse.H0_H0 ;  /* 0x20000030ff2a7230 */ /* 0x100fe40000004100 */
[----:B------:R-:W-:Y:S02]  /*7f00*/  HADD2.F32 R43, -RZ, R48.H1_H1 ;  /* 0x30000030ff2b7230 */ /* 0x000fe40000004100 */
[--C-:B------:R-:W-:Y:S02]  /*7f10*/  HADD2.F32 R44, -RZ, R49.reuse.H0_H0 ;  /* 0x20000031ff2c7230 */ /* 0x100fe40000004100 */
[----:B------:R-:W-:Y:S02]  /*7f20*/  HADD2.F32 R46, -RZ, R49.H1_H1 ;  /* 0x30000031ff2e7230 */ /* 0x000fe40000004100 */
[----:B-1----:R-:W-:Y:S01]  /*7f30*/  SYNCS.ARRIVE.TRANS64.RED.A1T0 RZ, [UR5], RZ ;  /* 0x000000ffffff79a7 */ /* 0x002fe20008100405 */
[--C-:B------:R-:W-:Y:S02]  /*7f40*/  HADD2.F32 R45, -RZ, R50.reuse.H0_H0 ;  /* 0x20000032ff2d7230 */ /* 0x100fe40000004100 */
[----:B------:R-:W-:Y:S02]  /*7f50*/  HADD2.F32 R48, -RZ, R50.H1_H1 ;  /* 0x30000032ff307230 */ /* 0x000fe40000004100 */
[--C-:B------:R-:W-:Y:S02]  /*7f60*/  HADD2.F32 R47, -RZ, R51.reuse.H0_H0 ;  /* 0x20000033ff2f7230 */ /* 0x100fe40000004100 */
[----:B------:R-:W-:Y:S02]  /*7f70*/  HADD2.F32 R50, -RZ, R51.H1_H1 ;  /* 0x30000033ff327230 */ /* 0x000fe40000004100 */
[C---:B------:R-:W-:Y:S01]  /*7f80*/  FMUL R4, R33.reuse, R4 ;  /* 0x0000000421047220 */ /* 0x040fe20000400000 */
[C---:B------:R-:W-:Y:S01]  /*7f90*/  FMUL R5, R33.reuse, R5 ;  /* 0x0000000521057220 */ /* 0x040fe20000400000 */
[C---:B------:R-:W-:Y:S01]  /*7fa0*/  FMUL R6, R33.reuse, R6 ;  /* 0x0000000621067220 */ /* 0x040fe20000400000 */
[----:B------:R-:W-:Y:S01]  /*7fb0*/  FMUL R7, R33, R7 ;  /* 0x0000000721077220 */ /* 0x000fe20000400000 */
[C---:B------:R-:W-:Y:S01]  /*7fc0*/  FFMA R4, R35.reuse, R20, R4 ;  /* 0x0000001423047223 */ /* 0x040fe20000000004 */
[C---:B------:R-:W-:Y:S01]  /*7fd0*/  FFMA R5, R35.reuse, R36, R5 ;  /* 0x0000002423057223 */ /* 0x040fe20000000005 */
[C---:B------:R-:W-:Y:S01]  /*7fe0*/  FFMA R6, R35.reuse, R21, R6 ;  /* 0x0000001523067223 */ /* 0x040fe20000000006 */
[----:B------:R-:W-:Y:S01]  /*7ff0*/  FFMA R7, R35, R38, R7 ;  /* 0x0000002623077223 */ /* 0x000fe20000000007 */
[C---:B------:R-:W-:Y:S01]  /*8000*/  FMUL R8, R33.reuse, R8 ;  /* 0x0000000821087220 */ /* 0x040fe20000400000 */
[----:B------:R-:W-:Y:S01]  /*8010*/  FMUL R9, R33, R9 ;  /* 0x0000000921097220 */ /* 0x000fe20000400000 */
[----:B---3--:R-:W-:Y:S01]  /*8020*/  F2FP.F16.F32.PACK_AB R80, R5, R4 ;  /* 0x000000040550723e */ /* 0x008fe200000000ff */
[----:B------:R-:W-:Y:S01]  /*8030*/  FMUL R0, R33, R10 ;  /* 0x0000000a21007220 */ /* 0x000fe20000400000 */
[----:B------:R-:W-:Y:S01]  /*8040*/  F2FP.F16.F32.PACK_AB R81, R7, R6 ;  /* 0x000000060751723e */ /* 0x000fe200000000ff */
[C---:B------:R-:W-:Y:S01]  /*8050*/  FFMA R8, R35.reuse, R37, R8 ;  /* 0x0000002523087223 */ /* 0x040fe20000000008 */
[----:B------:R-:W-:Y:S01]  /*8060*/  FFMA R9, R35, R40, R9 ;  /* 0x0000002823097223 */ /* 0x000fe20000000009 */
[C---:B------:R-:W-:Y:S01]  /*8070*/  FMUL R2, R33.reuse, R11 ;  /* 0x0000000b21027220 */ /* 0x040fe20000400000 */
[C---:B--2---:R-:W-:Y:S01]  /*8080*/  FMUL R3, R33.reuse, R12 ;  /* 0x0000000c21037220 */ /* 0x044fe20000400000 */
[----:B------:R-:W-:Y:S01]  /*8090*/  FMUL R10, R33, R13 ;  /* 0x0000000d210a7220 */ /* 0x000fe20000400000 */
[----:B------:R-:W-:Y:S01]  /*80a0*/  FFMA R0, R35, R39, R0 ;  /* 0x0000002723007223 */ /* 0x000fe20000000000 */
        /* <DEDUP_REMOVED lines=40> */
.L_x_138:
[----:B------:R-:W-:Y:S05]  /*8330*/  BSYNC.RECONVERGENT B0 ;  /* 0x0000000000007941 */ /* 0x000fea0003800200 */
.L_x_137:
[----:B------:R-:W-:Y:S01]  /*8340*/  BAR.SYNC.DEFER_BLOCKING 0x1, 0x80 ;  /* 0x0042000000007b1d */ /* 0x000fe20000010000 */
[----:B------:R-:W-:Y:S01]  /*8350*/  UISETP.NE.AND UP0, UPT, UR49, -0x4, UPT ;  /* 0xfffffffc3100788c */ /* 0x000fe2000bf05270 */
[----:B------:R-:W-:Y:S08]  /*8360*/  IADD3 R0, PT, PT, R30, 0x1, RZ ;  /* 0x000000011e007810 */ /* 0x000ff00007ffe0ff */
[----:B------:R-:W-:Y:S05]  /*8370*/  BRA.U !UP0, `(.L_x_139) ;  /* 0x0000000108287547 */ /* 0x000fea000b800000 */
[----:B------:R-:W-:Y:S01]  /*8380*/  ISETP.NE.AND P0, PT, R76, RZ, PT ;  /* 0x000000ff4c00720c */ /* 0x000fe20003f05270 */
[----:B------:R-:W-:Y:S01]  /*8390*/  IMAD.U32 R3, RZ, RZ, UR51 ;  /* 0x00000033ff037e24 */ /* 0x000fe2000f8e00ff */
[----:B------:R-:W-:Y:S01]  /*83a0*/  UIADD3 UR51, UPT, UPT, UR51, 0x1, URZ ;  /* 0x0000000133337890 */ /* 0x000fe2000fffe0ff */
[----:B------:R-:W-:Y:S03]  /*83b0*/  IMAD.U32 R2, RZ, RZ, UR37 ;  /* 0x00000025ff027e24 */ /* 0x000fe6000f8e00ff */
[----:B------:R-:W-:Y:S04]  /*83c0*/  UISETP.NE.AND UP0, UPT, UR51, 0x4, UPT ;  /* 0x000000043300788c */ /* 0x000fe8000bf05270 */
[----:B------:R-:W-:Y:S03]  /*83d0*/  USEL UR51, UR51, URZ, UP0 ;  /* 0x000000ff33337287 */ /* 0x000fe60008000000 */
[----:B------:R-:W-:Y:S05]  /*83e0*/  @P0 LEA R3, R3, UR48, 0x3 ;  /* 0x0000003003030c11 */ /* 0x000fea000f8e18ff */
[----:B------:R-:W-:Y:S05]  /*83f0*/  @P0 VIADD R3, R3, 0x130 ;  /* 0x0000013003030836 */ /* 0x000fea0000000000 */
[----:B------:R-:W-:Y:S04]  /*8400*/  @P0 PRMT R2, R2, 0x654, R3 ;  /* 0x0000065402020816 */ /* 0x000fe80000000003 */
[----:B------:R2:W-:Y:S03]  /*8410*/  @P0 SYNCS.ARRIVE.TRANS64.RED.A1T0 RZ, [R2+URZ], RZ ;  /* 0x000000ff02ff09a7 */ /* 0x0005e600081004ff */
.L_x_139:
[----:B------:R-:W-:Y:S01]  /*8420*/  ISETP.NE.AND P2, PT, R73, RZ, PT ;  /* 0x000000ff4900720c */ /* 0x000fe20003f45270 */
[----:B------:R-:W-:Y:S01]  /*8430*/  UIADD3 UR49, UPT, UPT, UR49, 0x4, URZ ;  /* 0x0000000431317890 */ /* 0x000fe2000fffe0ff */
[----:B------:R-:W-:Y:S01]  /*8440*/  ISETP.NE.AND P0, PT, R75, 0x2, PT ;  /* 0x000000024b00780c */ /* 0x000fe20003f05270 */
[----:B------:R-:W-:Y:S01]  /*8450*/  IMAD.IADD R20, R29, 0x1, R58 ;  /* 0x000000011d147824 */ /* 0x000fe200078e023a */
[----:B------:R-:W-:Y:S01]  /*8460*/  ISETP.NE.AND P1, PT, R0, 0x4, PT ;  /* 0x000000040000780c */ /* 0x000fe20003f25270 */
[----:B------:R-:W-:Y:S01]  /*8470*/  IMAD.IADD R21, R31, 0x1, R60 ;  /* 0x000000011f157824 */ /* 0x000fe200078e023c */
[----:B------:R-:W-:Y:S02]  /*8480*/  SEL R3, RZ, 0x1, P0 ;  /* 0x00000001ff037807 */ /* 0x000fe40000000000 */
[----:B--2---:R-:W-:Y:S02]  /*8490*/  SEL R2, RZ, 0x1, P1 ;  /* 0x00000001ff027807 */ /* 0x004fe40000800000 */
[----:B------:R-:W-:Y:S02]  /*84a0*/  LOP3.LUT R68, R68, R3, RZ, 0x3c, !PT ;  /* 0x0000000344447212 */ /* 0x000fe400078e3cff */
[----:B------:R-:W-:Y:S02]  /*84b0*/  LOP3.LUT R69, R69, R2, RZ, 0x3c, !PT ;  /* 0x0000000245457212 */ /* 0x000fe400078e3cff */
[----:B------:R-:W-:Y:S02]  /*84c0*/  @P2 R2UR UR36, R67 ;  /* 0x00000000432422ca */ /* 0x000fe400000e0000 */
[----:B------:R-:W-:Y:S02]  /*84d0*/  SEL R75, R75, RZ, P0 ;  /* 0x000000ff4b4b7207 */ /* 0x000fe40000000000 */
[----:B------:R-:W-:Y:S01]  /*84e0*/  SEL R30, R0, RZ, P1 ;  /* 0x000000ff001e7207 */ /* 0x000fe20000800000 */
[----:B------:R-:W-:Y:S10]  /*84f0*/  @P2 BRA `(.L_x_140) ;  /* 0xffffffd000182947 */ /* 0x000ff4000383ffff */
[----:B------:R-:W-:-:S09]  /*8500*/  UISETP.NE.AND UP0, UPT, UR50, URZ, UPT ;  /* 0x000000ff3200728c */ /* 0x000fd2000bf05270 */
[----:B------:R-:W-:Y:S05]  /*8510*/  BRA.U !UP0, `(.L_x_141) ;  /* 0x0000000108487547 */ /* 0x000fea000b800000 */
[----:B------:R-:W2:Y:S02]  /*8520*/  LDCU.64 UR4, c[0x0][0x890] ;  /* 0x00011200ff0477ac */ /* 0x000ea40008000a00 */
[----:B--2---:R-:W-:-:S04]  /*8530*/  UISETP.NE.U32.AND UP0, UPT, UR4, URZ, UPT ;  /* 0x000000ff0400728c */ /* 0x004fc8000bf05070 */
[----:B------:R-:W-:-:S09]  /*8540*/  UISETP.NE.AND.EX UP0, UPT, UR5, URZ, UPT, UP0 ;  /* 0x000000ff0500728c */ /* 0x000fd2000bf05300 */
[----:B------:R-:W-:Y:S05]  /*8550*/  BRA.U UP0, `(.L_x_142) ;  /* 0x00000001000c7547 */ /* 0x000fea000b800000 */
[----:B------:R-:W-:-:S13]  /*8560*/  FSETP.NEU.AND P0, PT, R35, RZ, PT ;  /* 0x000000ff2300720b */ /* 0x000fda0003f0d000 */
[----:B------:R-:W-:Y:S05]  /*8570*/  @!P0 EXIT ;  /* 0x000000000000894d */ /* 0x000fea0003800000 */
[----:B------:R-:W-:Y:S05]  /*8580*/  BRA `(.L_x_141) ;  /* 0x00000000002c7947 */ /* 0x000fea0003800000 */
.L_x_142:
[----:B------:R-:W-:Y:S01]  /*8590*/  ISETP.NE.AND P0, PT, R74, RZ, PT ;  /* 0x000000ff4a00720c */ /* 0x000fe20003f05270 */
[----:B------:R-:W-:-:S12]  /*85a0*/  BSSY.RECONVERGENT B0, `(.L_x_141) ;  /* 0x0000009000007945 */ /* 0x000fd80003800200 */
[----:B------:R-:W-:Y:S05]  /*85b0*/  @P0 BRA `(.L_x_143) ;  /* 0x0000000000140947 */ /* 0x000fea0003800000 */
[----:B------:R-:W2:Y:S02]  /*85c0*/  LDCU.64 UR4, c[0x0][0x888] ;  /* 0x00011100ff0477ac */ /* 0x000ea40008000a00 */
[----:B--2---:R-:W-:-:S04]  /*85d0*/  ISETP.NE.U32.AND P0, PT, RZ, UR4, PT ;  /* 0x00000004ff007c0c */ /* 0x004fc8000bf05070 */
[----:B------:R-:W-:-:S13]  /*85e0*/  ISETP.NE.AND.EX P0, PT, RZ, UR5, PT, P0 ;  /* 0x00000005ff007c0c */ /* 0x000fda000bf05300 */
[----:B------:R-:W-:Y:S05]  /*85f0*/  @!P0 EXIT ;  /* 0x000000000000894d */ /* 0x000fea0003800000 */
[----:B------:R-:W-:Y:S05]  /*8600*/  BRA `(.L_x_144) ;  /* 0x0000000000087947 */ /* 0x000fea0003800000 */
.L_x_143:
[----:B------:R-:W-:-:S13]  /*8610*/  FSETP.NEU.AND P0, PT, R35, RZ, PT ;  /* 0x000000ff2300720b */ /* 0x000fda0003f0d000 */
[----:B------:R-:W-:Y:S05]  /*8620*/  @!P0 EXIT ;  /* 0x000000000000894d */ /* 0x000fea0003800000 */
.L_x_144:
[----:B------:R-:W-:Y:S05]  /*8630*/  BSYNC.RECONVERGENT B0 ;  /* 0x0000000000007941 */ /* 0x000fea0003800200 */
.L_x_141:
[----:B------:R-:W-:Y:S01]  /*8640*/  ULEA UR4, UR51, UR48, 0x3 ;  /* 0x0000003033047291 */ /* 0x000fe2000f8e18ff */
[----:B------:R-:W-:-:S04]  /*8650*/  DEPBAR.LE SB0, 0x0 ;  /* 0x000080000000791a */ /* 0x000fc80000000000 */
[----:B------:R-:W-:-:S04]  /*8660*/  UIADD3 UR4, UPT, UPT, UR4, 0x130, URZ ;  /* 0x0000013004047890 */ /* 0x000fc8000fffe0ff */
[----:B------:R-:W-:-:S09]  /*8670*/  UPRMT UR4, UR37, 0x654, UR4 ;  /* 0x0000065425047896 */ /* 0x000fd20008000004 */
[----:B------:R-:W-:Y:S01]  /*8680*/  SYNCS.ARRIVE.TRANS64.RED.A1T0 RZ, [UR4], RZ ;  /* 0x000000ffffff79a7 */ /* 0x000fe20008100404 */
[----:B------:R-:W-:Y:S05]  /*8690*/  EXIT ;  /* 0x000000000000794d */ /* 0x000fea0003800000 */
.L_x_20:
[----:B--2---:R2:W1:Y:S02]  /*86a0*/  SYNCS.PHASECHK.TRANS64.TRYWAIT P0, [R3+URZ+0x1d0], R2 ;  /* 0x0001d002030075a7 */ /* 0x00446400080011ff */
[----:B-1----:R-:W-:Y:S05]  /*86b0*/  @!P0 NANOSLEEP.SYNCS 0x989680 ;  /* 0x009896800000895d */ /* 0x002fea0003900000 */
[----:B------:R-:W1:Y:S02]  /*86c0*/  @!P0 SYNCS.PHASECHK.TRANS64 P0, [R3+URZ+0x1d0], R2 ;  /* 0x0001d002030085a7 */ /* 0x000e6400080010ff */
[----:B-1----:R-:W-:Y:S05]  /*86d0*/  @!P0 BRA `(.L_x_20) ;  /* 0xfffffffc00f08947 */ /* 0x002fea000383ffff */
[----:B------:R-:W-:Y:S05]  /*86e0*/  BRA `(.L_x_145) ;  /* 0xffffff9000347947 */ /* 0x000fea000383ffff */
.L_x_23:
[----:B-1----:R-:W-:-:S07]  /*86f0*/  MOV R2, UR33 ;  /* 0x0000002100027c02 */ /* 0x002fce0008000f00 */
.L_x_146:
[----:B-1----:R1:W2:Y:S02]  /*8700*/  SYNCS.PHASECHK.TRANS64.TRYWAIT P0, [R2+URZ+0x88], R5 ;  /* 0x00008805020075a7 */ /* 0x0022a400080011ff */
[----:B--2---:R-:W-:Y:S05]  /*8710*/  @!P0 NANOSLEEP.SYNCS 0x989680 ;  /* 0x009896800000895d */ /* 0x004fea0003900000 */
[----:B------:R-:W2:Y:S02]  /*8720*/  @!P0 SYNCS.PHASECHK.TRANS64 P0, [R2+URZ+0x88], R5 ;  /* 0x00008805020085a7 */ /* 0x000ea400080010ff */
[----:B--2---:R-:W-:Y:S05]  /*8730*/  @!P0 BRA `(.L_x_146) ;  /* 0xfffffffc00f08947 */ /* 0x004fea000383ffff */
[----:B------:R-:W-:Y:S05]  /*8740*/  BRA `(.L_x_22) ;  /* 0xffffff9000847947 */ /* 0x000fea000383ffff */
.L_x_29:
[----:B-1----:R-:W-:-:S07]  /*8750*/  MOV R2, UR17 ;  /* 0x0000001100027c02 */ /* 0x002fce0008000f00 */
.L_x_147:
[----:B-1----:R1:W2:Y:S02]  /*8760*/  SYNCS.PHASECHK.TRANS64.TRYWAIT P0, [R2+URZ+0x88], R5 ;  /* 0x00008805020075a7 */ /* 0x0022a400080011ff */
[----:B--2---:R-:W-:Y:S05]  /*8770*/  @!P0 NANOSLEEP.SYNCS 0x989680 ;  /* 0x009896800000895d */ /* 0x004fea0003900000 */
[----:B------:R-:W2:Y:S02]  /*8780*/  @!P0 SYNCS.PHASECHK.TRANS64 P0, [R2+URZ+0x88], R5 ;  /* 0x00008805020085a7 */ /* 0x000ea400080010ff */
[----:B--2---:R-:W-:Y:S05]  /*8790*/  @!P0 BRA `(.L_x_147) ;  /* 0xfffffffc00f08947 */ /* 0x004fea000383ffff */
[----:B------:R-:W-:Y:S05]  /*87a0*/  BRA `(.L_x_28) ;  /* 0xffffff94002c7947 */ /* 0x000fea000383ffff */
.L_x_33:
[----:B-1----:R1:W2:Y:S02]  /*87b0*/  SYNCS.PHASECHK.TRANS64.TRYWAIT P0, [R2+URZ+0x160], R3 ;  /* 0x00016003020075a7 */ /* 0x0022a400080011ff */
[----:B--2---:R-:W-:Y:S05]  /*87c0*/  @!P0 NANOSLEEP.SYNCS 0x989680 ;  /* 0x009896800000895d */ /* 0x004fea0003900000 */
[----:B------:R-:W2:Y:S02]  /*87d0*/  @!P0 SYNCS.PHASECHK.TRANS64 P0, [R2+URZ+0x160], R3 ;  /* 0x00016003020085a7 */ /* 0x000ea400080010ff */
[----:B--2---:R-:W-:Y:S05]  /*87e0*/  @!P0 BRA `(.L_x_33) ;  /* 0xfffffffc00f08947 */ /* 0x004fea000383ffff */
[----:B------:R-:W-:Y:S05]  /*87f0*/  BRA `(.L_x_148) ;  /* 0xffffff9400bc7947 */ /* 0x000fea000383ffff */
.L_x_37:
[----:B----4-:R-:W-:-:S07]  /*8800*/  MOV R0, UR5 ;  /* 0x0000000500007c02 */ /* 0x010fce0008000f00 */
.L_x_149:
[----:B-1----:R1:W2:Y:S02]  /*8810*/  SYNCS.PHASECHK.TRANS64.TRYWAIT P0, [R0+URZ], R3 ;  /* 0x00000003000075a7 */ /* 0x0022a400080011ff */
[----:B--2---:R-:W-:Y:S05]  /*8820*/  @!P0 NANOSLEEP.SYNCS 0x989680 ;  /* 0x009896800000895d */ /* 0x004fea0003900000 */
[----:B------:R-:W2:Y:S02]  /*8830*/  @!P0 SYNCS.PHASECHK.TRANS64 P0, [R0+URZ], R3 ;  /* 0x00000003000085a7 */ /* 0x000ea400080010ff */
[----:B--2---:R-:W-:Y:S05]  /*8840*/  @!P0 BRA `(.L_x_149) ;  /* 0xfffffffc00f08947 */ /* 0x004fea000383ffff */
[----:B------:R-:W-:Y:S05]  /*8850*/  BRA `(.L_x_150) ;  /* 0xffffff9c002c7947 */ /* 0x000fea000383ffff */
.L_x_38:
[----:B----4-:R-:W-:-:S07]  /*8860*/  MOV R0, UR5 ;  /* 0x0000000500007c02 */ /* 0x010fce0008000f00 */
.L_x_151:
[----:B-1----:R1:W2:Y:S02]  /*8870*/  SYNCS.PHASECHK.TRANS64.TRYWAIT P0, [R0+URZ], R3 ;  /* 0x00000003000075a7 */ /* 0x0022a400080011ff */
[----:B--2---:R-:W-:Y:S05]  /*8880*/  @!P0 NANOSLEEP.SYNCS 0x989680 ;  /* 0x009896800000895d */ /* 0x004fea0003900000 */
[----:B------:R-:W2:Y:S02]  /*8890*/  @!P0 SYNCS.PHASECHK.TRANS64 P0, [R0+URZ], R3 ;  /* 0x00000003000085a7 */ /* 0x000ea400080010ff */
[----:B--2---:R-:W-:Y:S05]  /*88a0*/  @!P0 BRA `(.L_x_151) ;  /* 0xfffffffc00f08947 */ /* 0x004fea000383ffff */
[----:B------:R-:W-:Y:S05]  /*88b0*/  BRA `(.L_x_152) ;  /* 0xffffff9c00387947 */ /* 0x000fea000383ffff */
.L_x_39:
[----:B----4-:R-:W-:-:S07]  /*88c0*/  MOV R0, UR5 ;  /* 0x0000000500007c02 */ /* 0x010fce0008000f00 */
.L_x_153:
[----:B-1----:R1:W2:Y:S02]  /*88d0*/  SYNCS.PHASECHK.TRANS64.TRYWAIT P0, [R0+URZ], R3 ;  /* 0x00000003000075a7 */ /* 0x0022a400080011ff */
[----:B--2---:R-:W-:Y:S05]  /*88e0*/  @!P0 NANOSLEEP.SYNCS 0x989680 ;  /* 0x009896800000895d */ /* 0x004fea0003900000 */
[----:B------:R-:W2:Y:S02]  /*88f0*/  @!P0 SYNCS.PHASECHK.TRANS64 P0, [R0+URZ], R3 ;  /* 0x00000003000085a7 */ /* 0x000ea400080010ff */
[----:B--2---:R-:W-:Y:S05]  /*8900*/  @!P0 BRA `(.L_x_153) ;  /* 0xfffffffc00f08947 */ /* 0x004fea000383ffff */
[----:B------:R-:W-:Y:S05]  /*8910*/  BRA `(.L_x_154) ;  /* 0xffffff9c00447947 */ /* 0x000fea000383ffff */
.L_x_40:
[----:B----4-:R-:W-:-:S07]  /*8920*/  MOV R0, UR5 ;  /* 0x0000000500007c02 */ /* 0x010fce0008000f00 */
.L_x_155:
[----:B-1----:R1:W2:Y:S02]  /*8930*/  SYNCS.PHASECHK.TRANS64.TRYWAIT P0, [R0+URZ], R3 ;  /* 0x00000003000075a7 */ /* 0x0022a400080011ff */
[----:B--2---:R-:W-:Y:S05]  /*8940*/  @!P0 NANOSLEEP.SYNCS 0x989680 ;  /* 0x009896800000895d */ /* 0x004fea0003900000 */
[----:B------:R-:W2:Y:S02]  /*8950*/  @!P0 SYNCS.PHASECHK.TRANS64 P0, [R0+URZ], R3 ;  /* 0x00000003000085a7 */ /* 0x000ea400080010ff */
[----:B--2---:R-:W-:Y:S05]  /*8960*/  @!P0 BRA `(.L_x_155) ;  /* 0xfffffffc00f08947 */ /* 0x004fea000383ffff */
[----:B------:R-:W-:Y:S05]  /*8970*/  BRA `(.L_x_156) ;  /* 0xffffff9c00507947 */ /* 0x000fea000383ffff */
.L_x_41:
[----:B----4-:R-:W-:-:S07]  /*8980*/  MOV R0, UR5 ;  /* 0x0000000500007c02 */ /* 0x010fce0008000f00 */
.L_x_157:
[----:B-1----:R1:W2:Y:S02]  /*8990*/  SYNCS.PHASECHK.TRANS64.TRYWAIT P0, [R0+URZ], R3 ;  /* 0x00000003000075a7 */ /* 0x0022a400080011ff */
[----:B--2---:R-:W-:Y:S05]  /*89a0*/  @!P0 NANOSLEEP.SYNCS 0x989680 ;  /* 0x009896800000895d */ /* 0x004fea0003900000 */
[----:B------:R-:W2:Y:S02]  /*89b0*/  @!P0 SYNCS.PHASECHK.TRANS64 P0, [R0+URZ], R3 ;  /* 0x00000003000085a7 */ /* 0x000ea400080010ff */
[----:B--2---:R-:W-:Y:S05]  /*89c0*/  @!P0 BRA `(.L_x_157) ;  /* 0xfffffffc00f08947 */ /* 0x004fea000383ffff */
[----:B------:R-:W-:Y:S05]  /*89d0*/  BRA `(.L_x_158) ;  /* 0xffffff9c005c7947 */ /* 0x000fea000383ffff */
.L_x_42:
[----:B----4-:R-:W-:-:S07]  /*89e0*/  MOV R0, UR5 ;  /* 0x0000000500007c02 */ /* 0x010fce0008000f00 */
.L_x_159:
[----:B-1----:R1:W2:Y:S02]  /*89f0*/  SYNCS.PHASECHK.TRANS64.TRYWAIT P0, [R0+URZ], R3 ;  /* 0x00000003000075a7 */ /* 0x0022a400080011ff */
[----:B--2---:R-:W-:Y:S05]  /*8a00*/  @!P0 NANOSLEEP.SYNCS 0x989680 ;  /* 0x009896800000895d */ /* 0x004fea0003900000 */
[----:B------:R-:W2:Y:S02]  /*8a10*/  @!P0 SYNCS.PHASECHK.TRANS64 P0, [R0+URZ], R3 ;  /* 0x00000003000085a7 */ /* 0x000ea400080010ff */
[----:B--2---:R-:W-:Y:S05]  /*8a20*/  @!P0 BRA `(.L_x_159) ;  /* 0xfffffffc00f08947 */ /* 0x004fea000383ffff */
[----:B------:R-:W-:Y:S05]  /*8a30*/  BRA `(.L_x_160) ;  /* 0xffffff9c00687947 */ /* 0x000fea000383ffff */
.L_x_43:
[----:B----4-:R-:W-:-:S07]  /*8a40*/  MOV R0, UR5 ;  /* 0x0000000500007c02 */ /* 0x010fce0008000f00 */
.L_x_161:
[----:B-1----:R1:W2:Y:S02]  /*8a50*/  SYNCS.PHASECHK.TRANS64.TRYWAIT P0, [R0+URZ], R3 ;  /* 0x00000003000075a7 */ /* 0x0022a400080011ff */
[----:B--2---:R-:W-:Y:S05]  /*8a60*/  @!P0 NANOSLEEP.SYNCS 0x989680 ;  /* 0x009896800000895d */ /* 0x004fea0003900000 */
[----:B------:R-:W2:Y:S02]  /*8a70*/  @!P0 SYNCS.PHASECHK.TRANS64 P0, [R0+URZ], R3 ;  /* 0x00000003000085a7 */ /* 0x000ea400080010ff */
[----:B--2---:R-:W-:Y:S05]  /*8a80*/  @!P0 BRA `(.L_x_161) ;  /* 0xfffffffc00f08947 */ /* 0x004fea000383ffff */
[----:B------:R-:W-:Y:S05]  /*8a90*/  BRA `(.L_x_162) ;  /* 0xffffff9c00747947 */ /* 0x000fea000383ffff */
.L_x_44:
[----:B----4-:R-:W-:-:S07]  /*8aa0*/  MOV R0, UR5 ;  /* 0x0000000500007c02 */ /* 0x010fce0008000f00 */
.L_x_163:
[----:B-1----:R1:W2:Y:S02]  /*8ab0*/  SYNCS.PHASECHK.TRANS64.TRYWAIT P0, [R0+URZ], R3 ;  /* 0x00000003000075a7 */ /* 0x0022a400080011ff */
[----:B--2---:R-:W-:Y:S05]  /*8ac0*/  @!P0 NANOSLEEP.SYNCS 0x989680 ;  /* 0x009896800000895d */ /* 0x004fea0003900000 */
[----:B------:R-:W2:Y:S02]  /*8ad0*/  @!P0 SYNCS.PHASECHK.TRANS64 P0, [R0+URZ], R3 ;  /* 0x00000003000085a7 */ /* 0x000ea400080010ff */
[----:B--2---:R-:W-:Y:S05]  /*8ae0*/  @!P0 BRA `(.L_x_163) ;  /* 0xfffffffc00f08947 */ /* 0x004fea000383ffff */
[----:B------:R-:W-:Y:S05]  /*8af0*/  BRA `(.L_x_164) ;  /* 0xffffff9c00807947 */ /* 0x000fea000383ffff */
.L_x_45:
[----:B----4-:R-:W-:-:S07]  /*8b00*/  MOV R0, UR5 ;  /* 0x0000000500007c02 */ /* 0x010fce0008000f00 */
.L_x_165:
[----:B-1----:R1:W2:Y:S02]  /*8b10*/  SYNCS.PHASECHK.TRANS64.TRYWAIT P0, [R0+URZ], R3 ;  /* 0x00000003000075a7 */ /* 0x0022a400080011ff */
[----:B--2---:R-:W-:Y:S05]  /*8b20*/  @!P0 NANOSLEEP.SYNCS 0x989680 ;  /* 0x009896800000895d */ /* 0x004fea0003900000 */
[----:B------:R-:W2:Y:S02]  /*8b30*/  @!P0 SYNCS.PHASECHK.TRANS64 P0, [R0+URZ], R3 ;  /* 0x00000003000085a7 */ /* 0x000ea400080010ff */
[----:B--2---:R-:W-:Y:S05]  /*8b40*/  @!P0 BRA `(.L_x_165) ;  /* 0xfffffffc00f08947 */ /* 0x004fea000383ffff */
[----:B------:R-:W-:Y:S05]  /*8b50*/  BRA `(.L_x_166) ;  /* 0xffffff9c008c7947 */ /* 0x000fea000383ffff */
.L_x_46:
[----:B----4-:R-:W-:-:S07]  /*8b60*/  MOV R0, UR5 ;  /* 0x0000000500007c02 */ /* 0x010fce0008000f00 */
.L_x_167:
[----:B-1----:R1:W2:Y:S02]  /*8b70*/  SYNCS.PHASECHK.TRANS64.TRYWAIT P0, [R0+URZ], R3 ;  /* 0x00000003000075a7 */ /* 0x0022a400080011ff */
[----:B--2---:R-:W-:Y:S05]  /*8b80*/  @!P0 NANOSLEEP.SYNCS 0x989680 ;  /* 0x009896800000895d */ /* 0x004fea0003900000 */
[----:B------:R-:W2:Y:S02]  /*8b90*/  @!P0 SYNCS.PHASECHK.TRANS64 P0, [R0+URZ], R3 ;  /* 0x00000003000085a7 */ /* 0x000ea400080010ff */
[----:B--2---:R-:W-:Y:S05]  /*8ba0*/  @!P0 BRA `(.L_x_167) ;  /* 0xfffffffc00f08947 */ /* 0x004fea000383ffff */
[----:B------:R-:W-:Y:S05]  /*8bb0*/  BRA `(.L_x_168) ;  /* 0xffffff9c00987947 */ /* 0x000fea000383ffff */
.L_x_47:
[----:B----4-:R-:W-:-:S07]  /*8bc0*/  MOV R0, UR5 ;  /* 0x0000000500007c02 */ /* 0x010fce0008000f00 */
.L_x_169:
[----:B-1----:R1:W2:Y:S02]  /*8bd0*/  SYNCS.PHASECHK.TRANS64.TRYWAIT P0, [R0+URZ], R3 ;  /* 0x00000003000075a7 */ /* 0x0022a400080011ff */
[----:B--2---:R-:W-:Y:S05]  /*8be0*/  @!P0 NANOSLEEP.SYNCS 0x989680 ;  /* 0x009896800000895d */ /* 0x004fea0003900000 */
[----:B------:R-:W2:Y:S02]  /*8bf0*/  @!P0 SYNCS.PHASECHK.TRANS64 P0, [R0+URZ], R3 ;  /* 0x00000003000085a7 */ /* 0x000ea400080010ff */
[----:B--2---:R-:W-:Y:S05]  /*8c00*/  @!P0 BRA `(.L_x_169) ;  /* 0xfffffffc00f08947 */ /* 0x004fea000383ffff */
[----:B------:R-:W-:Y:S05]  /*8c10*/  BRA `(.L_x_170) ;  /* 0xffffff9c00a47947 */ /* 0x000fea000383ffff */
.L_x_48:
[----:B----4-:R-:W-:-:S07]  /*8c20*/  MOV R0, UR5 ;  /* 0x0000000500007c02 */ /* 0x010fce0008000f00 */
.L_x_171:
[----:B-1----:R1:W2:Y:S02]  /*8c30*/  SYNCS.PHASECHK.TRANS64.TRYWAIT P0, [R0+URZ], R3 ;  /* 0x00000003000075a7 */ /* 0x0022a400080011ff */
[----:B--2---:R-:W-:Y:S05]  /*8c40*/  @!P0 NANOSLEEP.SYNCS 0x989680 ;  /* 0x009896800000895d */ /* 0x004fea0003900000 */
[----:B------:R-:W2:Y:S02]  /*8c50*/  @!P0 SYNCS.PHASECHK.TRANS64 P0, [R0+URZ], R3 ;  /* 0x00000003000085a7 */ /* 0x000ea400080010ff */
[----:B--2---:R-:W-:Y:S05]  /*8c60*/  @!P0 BRA `(.L_x_171) ;  /* 0xfffffffc00f08947 */ /* 0x004fea000383ffff */
[----:B------:R-:W-:Y:S05]  /*8c70*/  BRA `(.L_x_172) ;  /* 0xffffff9c00b07947 */ /* 0x000fea000383ffff */
.L_x_49:
[----:B----4-:R-:W-:-:S07]  /*8c80*/  MOV R0, UR5 ;  /* 0x0000000500007c02 */ /* 0x010fce0008000f00 */
.L_x_173:
[----:B-1----:R1:W2:Y:S02]  /*8c90*/  SYNCS.PHASECHK.TRANS64.TRYWAIT P0, [R0+URZ], R3 ;  /* 0x00000003000075a7 */ /* 0x0022a400080011ff */
[----:B--2---:R-:W-:Y:S05]  /*8ca0*/  @!P0 NANOSLEEP.SYNCS 0x989680 ;  /* 0x009896800000895d */ /* 0x004fea0003900000 */
[----:B------:R-:W2:Y:S02]  /*8cb0*/  @!P0 SYNCS.PHASECHK.TRANS64 P0, [R0+URZ], R3 ;  /* 0x00000003000085a7 */ /* 0x000ea400080010ff */
[----:B--2---:R-:W-:Y:S05]  /*8cc0*/  @!P0 BRA `(.L_x_173) ;  /* 0xfffffffc00f08947 */ /* 0x004fea000383ffff */
[----:B------:R-:W-:Y:S05]  /*8cd0*/  BRA `(.L_x_174) ;  /* 0xffffff9c00bc7947 */ /* 0x000fea000383ffff */
.L_x_50:
[----:B----4-:R-:W-:-:S07]  /*8ce0*/  MOV R0, UR5 ;  /* 0x0000000500007c02 */ /* 0x010fce0008000f00 */
.L_x_175:
[----:B-1----:R1:W2:Y:S02]  /*8cf0*/  SYNCS.PHASECHK.TRANS64.TRYWAIT P0, [R0+URZ], R3 ;  /* 0x00000003000075a7 */ /* 0x0022a400080011ff */
[----:B--2---:R-:W-:Y:S05]  /*8d00*/  @!P0 NANOSLEEP.SYNCS 0x989680 ;  /* 0x009896800000895d */ /* 0x004fea0003900000 */
[----:B------:R-:W2:Y:S02]  /*8d10*/  @!P0 SYNCS.PHASECHK.TRANS64 P0, [R0+URZ], R3 ;  /* 0x00000003000085a7 */ /* 0x000ea400080010ff */
[----:B--2---:R-:W-:Y:S05]  /*8d20*/  @!P0 BRA `(.L_x_175) ;  /* 0xfffffffc00f08947 */ /* 0x004fea000383ffff */
[----:B------:R-:W-:Y:S05]  /*8d30*/  BRA `(.L_x_176) ;  /* 0xffffff9c00c87947 */ /* 0x000fea000383ffff */
.L_x_51:
[----:B----4-:R-:W-:-:S07]  /*8d40*/  MOV R0, UR5 ;  /* 0x0000000500007c02 */ /* 0x010fce0008000f00 */
.L_x_177:
[----:B-1----:R1:W2:Y:S02]  /*8d50*/  SYNCS.PHASECHK.TRANS64.TRYWAIT P0, [R0+URZ], R3 ;  /* 0x00000003000075a7 */ /* 0x0022a400080011ff */
[----:B--2---:R-:W-:Y:S05]  /*8d60*/  @!P0 NANOSLEEP.SYNCS 0x989680 ;  /* 0x009896800000895d */ /* 0x004fea0003900000 */
[----:B------:R-:W2:Y:S02]  /*8d70*/  @!P0 SYNCS.PHASECHK.TRANS64 P0, [R0+URZ], R3 ;  /* 0x00000003000085a7 */ /* 0x000ea400080010ff */
[----:B--2---:R-:W-:Y:S05]  /*8d80*/  @!P0 BRA `(.L_x_177) ;  /* 0xfffffffc00f08947 */ /* 0x004fea000383ffff */
[----:B------:R-:W-:Y:S05]  /*8d90*/  BRA `(.L_x_178) ;  /* 0xffffff9c00d47947 */ /* 0x000fea000383ffff */
.L_x_52:
[----:B----4-:R-:W-:-:S07]  /*8da0*/  MOV R0, UR5 ;  /* 0x0000000500007c02 */ /* 0x010fce0008000f00 */
.L_x_179:
[----:B-1----:R1:W2:Y:S02]  /*8db0*/  SYNCS.PHASECHK.TRANS64.TRYWAIT P0, [R0+URZ], R3 ;  /* 0x00000003000075a7 */ /* 0x0022a400080011ff */
[----:B--2---:R-:W-:Y:S05]  /*8dc0*/  @!P0 NANOSLEEP.SYNCS 0x989680 ;  /* 0x009896800000895d */ /* 0x004fea0003900000 */
[----:B------:R-:W2:Y:S02]  /*8dd0*/  @!P0 SYNCS.PHASECHK.TRANS64 P0, [R0+URZ], R3 ;  /* 0x00000003000085a7 */ /* 0x000ea400080010ff */
[----:B--2---:R-:W-:Y:S05]  /*8de0*/  @!P0 BRA `(.L_x_179) ;  /* 0xfffffffc00f08947 */ /* 0x004fea000383ffff */
[----:B------:R-:W-:Y:S05]  /*8df0*/  BRA `(.L_x_180) ;  /* 0xffffff9c00e07947 */ /* 0x000fea000383ffff */
.L_x_55:
[----:B-1----:R1:W2:Y:S02]  /*8e00*/  SYNCS.PHASECHK.TRANS64.TRYWAIT P0, [R0+URZ+0x1c0], R5 ;  /* 0x0001c005000075a7 */ /* 0x0022a400080011ff */
[----:B--2---:R-:W-:Y:S05]  /*8e10*/  @!P0 NANOSLEEP.SYNCS 0x989680 ;  /* 0x009896800000895d */ /* 0x004fea0003900000 */
[----:B------:R-:W2:Y:S02]  /*8e20*/  @!P0 SYNCS.PHASECHK.TRANS64 P0, [R0+URZ+0x1c0], R5 ;  /* 0x0001c005000085a7 */ /* 0x000ea400080010ff */
[----:B--2---:R-:W-:Y:S05]  /*8e30*/  @!P0 BRA `(.L_x_55) ;  /* 0xfffffffc00f08947 */ /* 0x004fea000383ffff */
[----:B------:R-:W-:Y:S05]  /*8e40*/  BRA `(.L_x_181) ;  /* 0xffffffa0003c7947 */ /* 0x000fea000383ffff */
.L_x_56:
[----:B------:R-:W-:-:S07]  /*8e50*/  MOV R0, UR5 ;  /* 0x0000000500007c02 */ /* 0x000fce0008000f00 */
.L_x_182:
[----:B-1----:R1:W2:Y:S02]  /*8e60*/  SYNCS.PHASECHK.TRANS64.TRYWAIT P0, [R0+URZ+0x170], R5 ;  /* 0x00017005000075a7 */ /* 0x0022a400080011ff */
[----:B--2---:R-:W-:Y:S05]  /*8e70*/  @!P0 NANOSLEEP.SYNCS 0x989680 ;  /* 0x009896800000895d */ /* 0x004fea0003900000 */
[----:B------:R-:W2:Y:S02]  /*8e80*/  @!P0 SYNCS.PHASECHK.TRANS64 P0, [R0+URZ+0x170], R5 ;  /* 0x00017005000085a7 */ /* 0x000ea400080010ff */
[----:B--2---:R-:W-:Y:S05]  /*8e90*/  @!P0 BRA `(.L_x_182) ;  /* 0xfffffffc00f08947 */ /* 0x004fea000383ffff */
[----:B------:R-:W-:Y:S05]  /*8ea0*/  BRA `(.L_x_183) ;  /* 0xffffffa0004c7947 */ /* 0x000fea000383ffff */
.L_x_57:
[----:B-1----:R1:W2:Y:S02]  /*8eb0*/  SYNCS.PHASECHK.TRANS64.TRYWAIT P1, [R0+URZ+0x160], R5 ;  /* 0x00016005000075a7 */ /* 0x0022a400080211ff */
[----:B--2---:R-:W-:Y:S05]  /*8ec0*/  @!P1 NANOSLEEP.SYNCS 0x989680 ;  /* 0x009896800000995d */ /* 0x004fea0003900000 */
[----:B------:R-:W2:Y:S02]  /*8ed0*/  @!P1 SYNCS.PHASECHK.TRANS64 P1, [R0+URZ+0x160], R5 ;  /* 0x00016005000095a7 */ /* 0x000ea400080210ff */
[----:B--2---:R-:W-:Y:S05]  /*8ee0*/  @!P1 BRA `(.L_x_57) ;  /* 0xfffffffc00f09947 */ /* 0x004fea000383ffff */
[----:B------:R-:W-:Y:S05]  /*8ef0*/  BRA `(.L_x_184) ;  /* 0xffffffa0007c7947 */ /* 0x000fea000383ffff */
.L_x_60:
[----:B------:R-:W-:-:S07]  /*8f00*/  MOV R0, UR5 ;  /* 0x0000000500007c02 */ /* 0x000fce0008000f00 */
.L_x_185:
[----:B-1----:R1:W2:Y:S02]  /*8f10*/  SYNCS.PHASECHK.TRANS64.TRYWAIT P0, [R0+URZ+0x170], R3 ;  /* 0x00017003000075a7 */ /* 0x0022a400080011ff */
[----:B--2---:R-:W-:Y:S05]  /*8f20*/  @!P0 NANOSLEEP.SYNCS 0x989680 ;  /* 0x009896800000895d */ /* 0x004fea0003900000 */
[----:B------:R-:W2:Y:S02]  /*8f30*/  @!P0 SYNCS.PHASECHK.TRANS64 P0, [R0+URZ+0x170], R3 ;  /* 0x00017003000085a7 */ /* 0x000ea400080010ff */
[----:B--2---:R-:W-:Y:S05]  /*8f40*/  @!P0 BRA `(.L_x_185) ;  /* 0xfffffffc00f08947 */ /* 0x004fea000383ffff */
[----:B------:R-:W-:Y:S05]  /*8f50*/  BRA `(.L_x_59) ;  /* 0xffffffa000d07947 */ /* 0x000fea000383ffff */
.L_x_67:
[----:B-1----:R1:W2:Y:S02]  /*8f60*/  SYNCS.PHASECHK.TRANS64.TRYWAIT P1, [R0+URZ+0x160], R5 ;  /* 0x00016005000075a7 */ /* 0x0022a400080211ff */
[----:B--2---:R-:W-:Y:S05]  /*8f70*/  @!P1 NANOSLEEP.SYNCS 0x989680 ;  /* 0x009896800000995d */ /* 0x004fea0003900000 */
[----:B------:R-:W2:Y:S02]  /*8f80*/  @!P1 SYNCS.PHASECHK.TRANS64 P1, [R0+URZ+0x160], R5 ;  /* 0x00016005000095a7 */ /* 0x000ea400080210ff */
[----:B--2---:R-:W-:Y:S05]  /*8f90*/  @!P1 BRA `(.L_x_67) ;  /* 0xfffffffc00f09947 */ /* 0x004fea000383ffff */
[----:B------:R-:W-:Y:S05]  /*8fa0*/  BRA `(.L_x_186) ;  /* 0xffffffa800307947 */ /* 0x000fea000383ffff */
.L_x_68:
[----:B------:R-:W-:-:S07]  /*8fb0*/  MOV R3, UR8 ;  /* 0x0000000800037c02 */ /* 0x000fce0008000f00 */
.L_x_187:
[----:B-1----:R1:W2:Y:S02]  /*8fc0*/  SYNCS.PHASECHK.TRANS64.TRYWAIT P0, [R3+URZ+0x1a0], R0 ;  /* 0x0001a000030075a7 */ /* 0x0022a400080011ff */
[----:B--2---:R-:W-:Y:S05]  /*8fd0*/  @!P0 NANOSLEEP.SYNCS 0x989680 ;  /* 0x009896800000895d */ /* 0x004fea0003900000 */
[----:B------:R-:W2:Y:S02]  /*8fe0*/  @!P0 SYNCS.PHASECHK.TRANS64 P0, [R3+URZ+0x1a0], R0 ;  /* 0x0001a000030085a7 */ /* 0x000ea400080010ff */
[----:B--2---:R-:W-:Y:S05]  /*8ff0*/  @!P0 BRA `(.L_x_187) ;  /* 0xfffffffc00f08947 */ /* 0x004fea000383ffff */
[----:B------:R-:W-:Y:S05]  /*9000*/  BRA `(.L_x_188) ;  /* 0xffffffa800807947 */ /* 0x000fea000383ffff */
.L_x_71:
[----:B------:R-:W-:Y:S07]  /*9010*/  MOV R0, UR7 ;  /* 0x0000000700007c02 */ /* 0x000fee0008000f00 */
.L_x_189:
[----:B-1----:R1:W2:Y:S02]  /*9020*/  SYNCS.PHASECHK.TRANS64.TRYWAIT P0, [R0+URZ], R3 ;  /* 0x00000003000075a7 */ /* 0x0022a400080011ff */
[----:B--2---:R-:W-:Y:S05]  /*9030*/  @!P0 NANOSLEEP.SYNCS 0x989680 ;  /* 0x009896800000895d */ /* 0x004fea0003900000 */
[----:B------:R-:W2:Y:S02]  /*9040*/  @!P0 SYNCS.PHASECHK.TRANS64 P0, [R0+URZ], R3 ;  /* 0x00000003000085a7 */ /* 0x000ea400080010ff */
[----:B--2---:R-:W-:Y:S05]  /*9050*/  @!P0 BRA `(.L_x_189) ;  /* 0xfffffffc00f08947 */ /* 0x004fea000383ffff */
[----:B------:R-:W-:Y:S05]  /*9060*/  BRA `(.L_x_70) ;  /* 0xffffffa8009c7947 */ /* 0x000fea000383ffff */
.L_x_74:
[----:B------:R-:W-:-:S07]  /*9070*/  MOV R0, UR5 ;  /* 0x0000000500007c02 */ /* 0x000fce0008000f00 */
.L_x_190:
[----:B--2---:R2:W3:Y:S02]  /*9080*/  SYNCS.PHASECHK.TRANS64.TRYWAIT P0, [R0+URZ], R3 ;  /* 0x00000003000075a7 */ /* 0x0044e400080011ff */
[----:B---3--:R-:W-:Y:S05]  /*9090*/  @!P0 NANOSLEEP.SYNCS 0x989680 ;  /* 0x009896800000895d */ /* 0x008fea0003900000 */
[----:B------:R-:W3:Y:S02]  /*90a0*/  @!P0 SYNCS.PHASECHK.TRANS64 P0, [R0+URZ], R3 ;  /* 0x00000003000085a7 */ /* 0x000ee400080010ff */
[----:B---3--:R-:W-:Y:S05]  /*90b0*/  @!P0 BRA `(.L_x_190) ;  /* 0xfffffffc00f08947 */ /* 0x008fea000383ffff */
[----:B------:R-:W-:Y:S05]  /*90c0*/  BRA `(.L_x_191) ;  /* 0xffffffac00507947 */ /* 0x000fea000383ffff */
.L_x_75:
[----:B------:R-:W-:-:S07]  /*90d0*/  MOV R0, UR5 ;  /* 0x0000000500007c02 */ /* 0x000fce0008000f00 */
.L_x_192:
[----:B-1----:R1:W2:Y:S02]  /*90e0*/  SYNCS.PHASECHK.TRANS64.TRYWAIT P0, [R0+URZ], R3 ;  /* 0x00000003000075a7 */ /* 0x0022a400080011ff */
[----:B--2---:R-:W-:Y:S05]  /*90f0*/  @!P0 NANOSLEEP.SYNCS 0x989680 ;  /* 0x009896800000895d */ /* 0x004fea0003900000 */
[----:B------:R-:W2:Y:S02]  /*9100*/  @!P0 SYNCS.PHASECHK.TRANS64 P0, [R0+URZ], R3 ;  /* 0x00000003000085a7 */ /* 0x000ea400080010ff */
[----:B--2---:R-:W-:Y:S05]  /*9110*/  @!P0 BRA `(.L_x_192) ;  /* 0xfffffffc00f08947 */ /* 0x004fea000383ffff */
[----:B------:R-:W-:Y:S05]  /*9120*/  BRA `(.L_x_193) ;  /* 0xffffffac005c7947 */ /* 0x000fea000383ffff */
.L_x_76:
[----:B------:R-:W-:-:S07]  /*9130*/  MOV R0, UR5 ;  /* 0x0000000500007c02 */ /* 0x000fce0008000f00 */
.L_x_194:
[----:B-1----:R1:W2:Y:S02]  /*9140*/  SYNCS.PHASECHK.TRANS64.TRYWAIT P0, [R0+URZ], R3 ;  /* 0x00000003000075a7 */ /* 0x0022a400080011ff */
[----:B--2---:R-:W-:Y:S05]  /*9150*/  @!P0 NANOSLEEP.SYNCS 0x989680 ;  /* 0x009896800000895d */ /* 0x004fea0003900000 */
[----:B------:R-:W2:Y:S02]  /*9160*/  @!P0 SYNCS.PHASECHK.TRANS64 P0, [R0+URZ], R3 ;  /* 0x00000003000085a7 */ /* 0x000ea400080010ff */
[----:B--2---:R-:W-:Y:S05]  /*9170*/  @!P0 BRA `(.L_x_194) ;  /* 0xfffffffc00f08947 */ /* 0x004fea000383ffff */
[----:B------:R-:W-:Y:S05]  /*9180*/  BRA `(.L_x_195) ;  /* 0xffffffac00687947 */ /* 0x000fea000383ffff */
.L_x_77:
[----:B------:R-:W-:-:S07]  /*9190*/  MOV R0, UR7 ;  /* 0x0000000700007c02 */ /* 0x000fce0008000f00 */
.L_x_196:
[----:B-1----:R1:W2:Y:S02]  /*91a0*/  SYNCS.PHASECHK.TRANS64.TRYWAIT P0, [R0+URZ], R3 ;  /* 0x00000003000075a7 */ /* 0x0022a400080011ff */
[----:B--2---:R-:W-:Y:S05]  /*91b0*/  @!P0 NANOSLEEP.SYNCS 0x989680 ;  /* 0x009896800000895d */ /* 0x004fea0003900000 */
[----:B------:R-:W2:Y:S02]  /*91c0*/  @!P0 SYNCS.PHASECHK.TRANS64 P0, [R0+URZ], R3 ;  /* 0x00000003000085a7 */ /* 0x000ea400080010ff */
[----:B--2---:R-:W-:Y:S05]  /*91d0*/  @!P0 BRA `(.L_x_196) ;  /* 0xfffffffc00f08947 */ /* 0x004fea000383ffff */
[----:B------:R-:W-:Y:S05]  /*91e0*/  BRA `(.L_x_197) ;  /* 0xffffffac00747947 */ /* 0x000fea000383ffff */
.L_x_82:
[----:B--2---:R2:W3:Y:S02]  /*91f0*/  SYNCS.PHASECHK.TRANS64.TRYWAIT P0, [R0+URZ+0x160], R3 ;  /* 0x00016003000075a7 */ /* 0x0044e400080011ff */
[----:B---3--:R-:W-:Y:S05]  /*9200*/  @!P0 NANOSLEEP.SYNCS 0x989680 ;  /* 0x009896800000895d */ /* 0x008fea0003900000 */
[----:B------:R-:W3:Y:S02]  /*9210*/  @!P0 SYNCS.PHASECHK.TRANS64 P0, [R0+URZ+0x160], R3 ;  /* 0x00016003000085a7 */ /* 0x000ee400080010ff */
[----:B---3--:R-:W-:Y:S05]  /*9220*/  @!P0 BRA `(.L_x_82) ;  /* 0xfffffffc00f08947 */ /* 0x008fea000383ffff */
[----:B------:R-:W-:Y:S05]  /*9230*/  BRA `(.L_x_198) ;  /* 0xffffffb000807947 */ /* 0x000fea000383ffff */
.L_x_85:
[----:B------:R-:W-:Y:S07]  /*9240*/  MOV R0, UR7 ;  /* 0x0000000700007c02 */ /* 0x000fee0008000f00 */
.L_x_199:
[----:B--2---:R2:W3:Y:S02]  /*9250*/  SYNCS.PHASECHK.TRANS64.TRYWAIT P0, [R0+URZ+0x158], R3 ;  /* 0x00015803000075a7 */ /* 0x0044e400080011ff */
[----:B---3--:R-:W-:Y:S05]  /*9260*/  @!P0 NANOSLEEP.SYNCS 0x989680 ;  /* 0x009896800000895d */ /* 0x008fea0003900000 */
[----:B------:R-:W3:Y:S02]  /*9270*/  @!P0 SYNCS.PHASECHK.TRANS64 P0, [R0+URZ+0x158], R3 ;  /* 0x00015803000085a7 */ /* 0x000ee400080010ff */
[----:B---3--:R-:W-:Y:S05]  /*9280*/  @!P0 BRA `(.L_x_199) ;  /* 0xfffffffc00f08947 */ /* 0x008fea000383ffff */
[----:B------:R-:W-:Y:S05]  /*9290*/  BRA `(.L_x_84) ;  /* 0xffffffb400607947 */ /* 0x000fea000383ffff */
.L_x_88:
[----:B------:R-:W-:Y:S07]  /*92a0*/  MOV R3, UR7 ;  /* 0x0000000700037c02 */ /* 0x000fee0008000f00 */
.L_x_200:
[----:B-1----:R1:W2:Y:S02]  /*92b0*/  SYNCS.PHASECHK.TRANS64.TRYWAIT P0, [R3+URZ+0x130], R12 ;  /* 0x0001300c030075a7 */ /* 0x0022a400080011ff */
[----:B--2---:R-:W-:Y:S05]  /*92c0*/  @!P0 NANOSLEEP.SYNCS 0x989680 ;  /* 0x009896800000895d */ /* 0x004fea0003900000 */
[----:B------:R-:W2:Y:S02]  /*92d0*/  @!P0 SYNCS.PHASECHK.TRANS64 P0, [R3+URZ+0x130], R12 ;  /* 0x0001300c030085a7 */ /* 0x000ea400080010ff */
[----:B--2---:R-:W-:Y:S05]  /*92e0*/  @!P0 BRA `(.L_x_200) ;  /* 0xfffffffc00f08947 */ /* 0x004fea000383ffff */
[----:B------:R-:W-:Y:S05]  /*92f0*/  BRA `(.L_x_201) ;  /* 0xffffffb400d87947 */ /* 0x000fea000383ffff */
.L_x_89:
[----:B-1----:R-:W-:Y:S07]  /*9300*/  MOV R3, UR7 ;  /* 0x0000000700037c02 */ /* 0x002fee0008000f00 */
.L_x_202:
[----:B-1----:R1:W2:Y:S02]  /*9310*/  SYNCS.PHASECHK.TRANS64.TRYWAIT P0, [R3+URZ+0x138], R12 ;  /* 0x0001380c030075a7 */ /* 0x0022a400080011ff */
[----:B--2---:R-:W-:Y:S05]  /*9320*/  @!P0 NANOSLEEP.SYNCS 0x989680 ;  /* 0x009896800000895d */ /* 0x004fea0003900000 */
[----:B------:R-:W2:Y:S02]  /*9330*/  @!P0 SYNCS.PHASECHK.TRANS64 P0, [R3+URZ+0x138], R12 ;  /* 0x0001380c030085a7 */ /* 0x000ea400080010ff */
[----:B--2---:R-:W-:Y:S05]  /*9340*/  @!P0 BRA `(.L_x_202) ;  /* 0xfffffffc00f08947 */ /* 0x004fea000383ffff */
[----:B------:R-:W-:Y:S05]  /*9350*/  BRA `(.L_x_203) ;  /* 0xffffffb800147947 */ /* 0x000fea000383ffff */
.L_x_90:
[----:B-1----:R-:W-:Y:S07]  /*9360*/  MOV R3, UR7 ;  /* 0x0000000700037c02 */ /* 0x002fee0008000f00 */
.L_x_204:
[----:B-1----:R1:W2:Y:S02]  /*9370*/  SYNCS.PHASECHK.TRANS64.TRYWAIT P0, [R3+URZ+0x140], R12 ;  /* 0x0001400c030075a7 */ /* 0x0022a400080011ff */
[----:B--2---:R-:W-:Y:S05]  /*9380*/  @!P0 NANOSLEEP.SYNCS 0x989680 ;  /* 0x009896800000895d */ /* 0x004fea0003900000 */
[----:B------:R-:W2:Y:S02]  /*9390*/  @!P0 SYNCS.PHASECHK.TRANS64 P0, [R3+URZ+0x140], R12 ;  /* 0x0001400c030085a7 */ /* 0x000ea400080010ff */
[----:B--2---:R-:W-:Y:S05]  /*93a0*/  @!P0 BRA `(.L_x_204) ;  /* 0xfffffffc00f08947 */ /* 0x004fea000383ffff */
[----:B------:R-:W-:Y:S05]  /*93b0*/  BRA `(.L_x_205) ;  /* 0xffffffb8005c7947 */ /* 0x000fea000383ffff */
.L_x_91:
[----:B------:R-:W-:Y:S07]  /*93c0*/  MOV R3, UR7 ;  /* 0x0000000700037c02 */ /* 0x000fee0008000f00 */
.L_x_206:
[----:B-1----:R1:W2:Y:S02]  /*93d0*/  SYNCS.PHASECHK.TRANS64.TRYWAIT P0, [R3+URZ+0x148], R12 ;  /* 0x0001480c030075a7 */ /* 0x0022a400080011ff */
[----:B--2---:R-:W-:Y:S05]  /*93e0*/  @!P0 NANOSLEEP.SYNCS 0x989680 ;  /* 0x009896800000895d */ /* 0x004fea0003900000 */
[----:B------:R-:W2:Y:S02]  /*93f0*/  @!P0 SYNCS.PHASECHK.TRANS64 P0, [R3+URZ+0x148], R12 ;  /* 0x0001480c030085a7 */ /* 0x000ea400080010ff */
[----:B--2---:R-:W-:Y:S05]  /*9400*/  @!P0 BRA `(.L_x_206) ;  /* 0xfffffffc00f08947 */ /* 0x004fea000383ffff */
[----:B------:R-:W-:Y:S05]  /*9410*/  BRA `(.L_x_207) ;  /* 0xffffffb800e47947 */ /* 0x000fea000383ffff */
.L_x_93:
[----:B------:R-:W-:-:S07]  /*9420*/  MOV R0, UR7 ;  /* 0x0000000700007c02 */ /* 0x000fce0008000f00 */
.L_x_208:
[----:B-1----:R1:W3:Y:S02]  /*9430*/  SYNCS.PHASECHK.TRANS64.TRYWAIT P0, [R0+URZ+0x130], R3 ;  /* 0x00013003000075a7 */ /* 0x0022e400080011ff */
[----:B---3--:R-:W-:Y:S05]  /*9440*/  @!P0 NANOSLEEP.SYNCS 0x989680 ;  /* 0x009896800000895d */ /* 0x008fea0003900000 */
[----:B------:R-:W3:Y:S02]  /*9450*/  @!P0 SYNCS.PHASECHK.TRANS64 P0, [R0+URZ+0x130], R3 ;  /* 0x00013003000085a7 */ /* 0x000ee400080010ff */
[----:B---3--:R-:W-:Y:S05]  /*9460*/  @!P0 BRA `(.L_x_208) ;  /* 0xfffffffc00f08947 */ /* 0x008fea000383ffff */
[----:B------:R-:W-:Y:S05]  /*9470*/  BRA `(.L_x_209) ;  /* 0xffffffbc00547947 */ /* 0x000fea000383ffff */
.L_x_94:
[----:B-1----:R-:W-:-:S07]  /*9480*/  MOV R0, UR7 ;  /* 0x0000000700007c02 */ /* 0x002fce0008000f00 */
.L_x_210:
[----:B-1----:R1:W3:Y:S02]  /*9490*/  SYNCS.PHASECHK.TRANS64.TRYWAIT P0, [R0+URZ+0x138], R3 ;  /* 0x00013803000075a7 */ /* 0x0022e400080011ff */
[----:B---3--:R-:W-:Y:S05]  /*94a0*/  @!P0 NANOSLEEP.SYNCS 0x989680 ;  /* 0x009896800000895d */ /* 0x008fea0003900000 */
[----:B------:R-:W3:Y:S02]  /*94b0*/  @!P0 SYNCS.PHASECHK.TRANS64 P0, [R0+URZ+0x138], R3 ;  /* 0x00013803000085a7 */ /* 0x000ee400080010ff */
[----:B---3--:R-:W-:Y:S05]  /*94c0*/  @!P0 BRA `(.L_x_210) ;  /* 0xfffffffc00f08947 */ /* 0x008fea000383ffff */
[----:B------:R-:W-:Y:S05]  /*94d0*/  BRA `(.L_x_211) ;  /* 0xffffffbc00447947 */ /* 0x000fea000383ffff */
.L_x_95:
[----:B-1----:R-:W-:-:S07]  /*94e0*/  MOV R0, UR7 ;  /* 0x0000000700007c02 */ /* 0x002fce0008000f00 */
.L_x_212:
[----:B-1----:R1:W3:Y:S02]  /*94f0*/  SYNCS.PHASECHK.TRANS64.TRYWAIT P0, [R0+URZ+0x140], R3 ;  /* 0x00014003000075a7 */ /* 0x0022e400080011ff */
[----:B---3--:R-:W-:Y:S05]  /*9500*/  @!P0 NANOSLEEP.SYNCS 0x989680 ;  /* 0x009896800000895d */ /* 0x008fea0003900000 */
[----:B------:R-:W3:Y:S02]  /*9510*/  @!P0 SYNCS.PHASECHK.TRANS64 P0, [R0+URZ+0x140], R3 ;  /* 0x00014003000085a7 */ /* 0x000ee400080010ff */
[----:B---3--:R-:W-:Y:S05]  /*9520*/  @!P0 BRA `(.L_x_212) ;  /* 0xfffffffc00f08947 */ /* 0x008fea000383ffff */
[----:B------:R-:W-:Y:S05]  /*9530*/  BRA `(.L_x_213) ;  /* 0xffffffbc00347947 */ /* 0x000fea000383ffff */
.L_x_97:
[----:B--2---:R2:W4:Y:S02]  /*9540*/  SYNCS.PHASECHK.TRANS64.TRYWAIT P0, [R0+URZ+0x160], R3 ;  /* 0x00016003000075a7 */ /* 0x00452400080011ff */
[----:B----4-:R-:W-:Y:S05]  /*9550*/  @!P0 NANOSLEEP.SYNCS 0x989680 ;  /* 0x009896800000895d */ /* 0x010fea0003900000 */
[----:B------:R-:W4:Y:S02]  /*9560*/  @!P0 SYNCS.PHASECHK.TRANS64 P0, [R0+URZ+0x160], R3 ;  /* 0x00016003000085a7 */ /* 0x000f2400080010ff */
[----:B----4-:R-:W-:Y:S05]  /*9570*/  @!P0 BRA `(.L_x_97) ;  /* 0xfffffffc00f08947 */ /* 0x010fea000383ffff */
[----:B------:R-:W-:Y:S05]  /*9580*/  BRA `(.L_x_214) ;  /* 0xffffffc000087947 */ /* 0x000fea000383ffff */
.L_x_108:
[----:B-1----:R-:W-:Y:S04]  /*9590*/  MOV R2, UR48 ;  /* 0x0000003000027c02 */ /* 0x002fe80008000f00 */
[----:B------:R1:W3:Y:S03]  /*95a0*/  SYNCS.PHASECHK.TRANS64.TRYWAIT P1, [R2+URZ+0x110], R3 ;  /* 0x00011003020075a7 */ /* 0x0002e600080211ff */
[----:B---3--:R-:W-:Y:S05]  /*95b0*/  @!P1 NANOSLEEP.SYNCS 0x989680 ;  /* 0x009896800000995d */ /* 0x008fea0003900000 */
[----:B------:R-:W3:Y:S02]  /*95c0*/  @!P1 SYNCS.PHASECHK.TRANS64 P1, [R2+URZ+0x110], R3 ;  /* 0x00011003020095a7 */ /* 0x000ee400080210ff */
[----:B---3--:R-:W-:Y:S05]  /*95d0*/  @!P1 BRA `(.L_x_108) ;  /* 0xfffffffc00ec9947 */ /* 0x008fea000383ffff */
[----:B------:R-:W-:Y:S05]  /*95e0*/  BRA `(.L_x_107) ;  /* 0xffffffcc00147947 */ /* 0x000fea000383ffff */
.L_x_110:
[----:B-1----:R1:W4:Y:S02]  /*95f0*/  SYNCS.PHASECHK.TRANS64.TRYWAIT P0, [R79+URZ+0x180], R0 ;  /* 0x000180004f0075a7 */ /* 0x00232400080011ff */
[----:B----4-:R-:W-:Y:S05]  /*9600*/  @!P0 NANOSLEEP.SYNCS 0x989680 ;  /* 0x009896800000895d */ /* 0x010fea0003900000 */
[----:B------:R-:W4:Y:S02]  /*9610*/  @!P0 SYNCS.PHASECHK.TRANS64 P0, [R79+URZ+0x180], R0 ;  /* 0x000180004f0085a7 */ /* 0x000f2400080010ff */
[----:B----4-:R-:W-:Y:S05]  /*9620*/  @!P0 BRA `(.L_x_110) ;  /* 0xfffffffc00f08947 */ /* 0x010fea000383ffff */
[----:B------:R-:W-:Y:S05]  /*9630*/  BRA `(.L_x_109) ;  /* 0xffffffcc00387947 */ /* 0x000fea000383ffff */
.L_x_119:
[----:B--2---:R2:W4:Y:S02]  /*9640*/  SYNCS.PHASECHK.TRANS64.TRYWAIT P0, [R3+URZ+0x110], R0 ;  /* 0x00011000030075a7 */ /* 0x00452400080011ff */
[----:B----4-:R-:W-:Y:S05]  /*9650*/  @!P0 NANOSLEEP.SYNCS 0x989680 ;  /* 0x009896800000895d */ /* 0x010fea0003900000 */
[----:B------:R-:W4:Y:S02]  /*9660*/  @!P0 SYNCS.PHASECHK.TRANS64 P0, [R3+URZ+0x110], R0 ;  /* 0x00011000030085a7 */ /* 0x000f2400080010ff */
[----:B----4-:R-:W-:Y:S05]  /*9670*/  @!P0 BRA `(.L_x_119) ;  /* 0xfffffffc00f08947 */ /* 0x010fea000383ffff */
[----:B------:R-:W-:Y:S05]  /*9680*/  BRA `(.L_x_118) ;  /* 0xffffffd400247947 */ /* 0x000fea000383ffff */
.L_x_127:
[----:B--2---:R2:W4:Y:S02]  /*9690*/  SYNCS.PHASECHK.TRANS64.TRYWAIT P0, [R83+URZ+0x110], R4 ;  /* 0x00011004530075a7 */ /* 0x00452400080011ff */
[----:B----4-:R-:W-:Y:S05]  /*96a0*/  @!P0 NANOSLEEP.SYNCS 0x989680 ;  /* 0x009896800000895d */ /* 0x010fea0003900000 */
[----:B------:R-:W4:Y:S02]  /*96b0*/  @!P0 SYNCS.PHASECHK.TRANS64 P0, [R83+URZ+0x110], R4 ;  /* 0x00011004530085a7 */ /* 0x000f2400080010ff */
[----:B----4-:R-:W-:Y:S05]  /*96c0*/  @!P0 BRA `(.L_x_127) ;  /* 0xfffffffc00f08947 */ /* 0x010fea000383ffff */
[----:B------:R-:W-:Y:S05]  /*96d0*/  BRA `(.L_x_126) ;  /* 0xffffffdc00307947 */ /* 0x000fea000383ffff */
.L_x_135:
[----:B--2---:R2:W4:Y:S02]  /*96e0*/  SYNCS.PHASECHK.TRANS64.TRYWAIT P0, [R88+URZ+0x110], R3 ;  /* 0x00011003580075a7 */ /* 0x00452400080011ff */
[----:B----4-:R-:W-:Y:S05]  /*96f0*/  @!P0 NANOSLEEP.SYNCS 0x989680 ;  /* 0x009896800000895d */ /* 0x010fea0003900000 */
[----:B------:R-:W4:Y:S02]  /*9700*/  @!P0 SYNCS.PHASECHK.TRANS64 P0, [R88+URZ+0x110], R3 ;  /* 0x00011003580085a7 */ /* 0x000f2400080010ff */
[----:B----4-:R-:W-:Y:S05]  /*9710*/  @!P0 BRA `(.L_x_135) ;  /* 0xfffffffc00f08947 */ /* 0x010fea000383ffff */
[----:B------:R-:W-:Y:S05]  /*9720*/  BRA `(.L_x_134) ;  /* 0xffffffe4003c7947 */ /* 0x000fea000383ffff */
        .weak           $__internal_0_$__cuda_sm10x_tcgen05_guardrail_trap_col_being_dealloced_not_returned_by_alloc
        .type           $__internal_0_$__cuda_sm10x_tcgen05_guardrail_trap_col_being_dealloced_not_returned_by_alloc,@function
        .size           $__internal_0_$__cuda_sm10x_tcgen05_guardrail_trap_col_being_dealloced_not_returned_by_alloc,($__internal_1_$__cuda_sm10x_tcgen05_guardrail_trap_phase_invalid_during_alloc - $__internal_0_$__cuda_sm10x_tcgen05_guardrail_trap_col_being_dealloced_not_returned_by_alloc)
$__internal_0_$__cuda_sm10x_tcgen05_guardrail_trap_col_being_dealloced_not_returned_by_alloc:
[----:B------:R-:W-:Y:S05]  /*9730*/  BPT.TRAP 0x1 ;  /* 0x000000040000795c */ /* 0x000fea0000300000 */
[----:B------:R-:W-:-:S04]  /*9740*/  HFMA2 R3, -RZ, RZ, 0, 0 ;  /* 0x00000000ff037431 */ /* 0x000fc800000001ff */
[----:B------:R-:W-:Y:S05]  /*9750*/  RET.REL.NODEC R2 `(_ZN7cutlass13device_kernelINS_4gemm6kernel13GemmUniversalIN4cute5tupleIJiiiiEEENS1_10collective13CollectiveMmaINS1_35MainloopSm100TmaUmmaWarpSpecializedILi17ELi2ELi4ENS5_IJNS4_1CILi1EEESB_SB_EEEEENS5_IJNSA_ILi64EEENSA_ILi128EEENSA_ILi32EEEEEENS_6half_tENS5_IJlSB_lEEESI_SJ_NS4_8TiledMMAINS4_8MMA_AtomIJNS4_20SM100_MMA_F16BF16_SSISI_SI_fLi64ELi128ELNS4_4UMMA5MajorE0ELSO_0ELNSN_7ScaleInE0ELSP_0EEEEEENS4_6LayoutISC_NS5_IJNSA_ILi0EEEST_ST_EEEEENS5_IJNS4_10UnderscoreESW_SW_EEEEENS4_13SM90_TMA_LOADENS4_14ComposedLayoutINS4_7SwizzleILi2ELi4ELi3EEENS4_18smem_ptr_flag_bitsILi16EEENSS_INS5_IJNSA_ILi8EEESG_EEENS5_IJSG_SB_EEEEEEEvNS4_8identityESZ_S19_vS1A_EENS_8epilogue10collective18CollectiveEpilogueINS1C_23Sm100TmaWarpSpecializedILi4ELi2ELi16ELb1ELb0EEEJSH_NS5_IJNSS_ISE_SB_EENSS_ISG_SB_EEEEESI_SJ_SI_SJ_NS1C_6fusion15FusionCallbacksIS1G_NS1K_17LinearCombinationISI_fSI_fLNS_15FloatRoundStyleE2EEESH_S1J_JEEENS4_5SM1004TMEM4LOAD26SM100_TMEM_LOAD_16dp256b4xESZ_S19_NS4_17SM75_U32x4_LDSM_NENS4_14SM90_TMA_STOREES19_NS4_17SM90_U32x4_STSM_NENS4_39AutoVectorizingCopyWithAssumedAlignmentILi128EEEEEEvvEEEEvNT_6ParamsE) ;  /* 0xffffff6802287950 */ /* 0x000fea0003c3ffff */
        .weak           $__internal_1_$__cuda_sm10x_tcgen05_guardrail_trap_phase_invalid_during_alloc
        .type           $__internal_1_$__cuda_sm10x_tcgen05_guardrail_trap_phase_invalid_during_alloc,@function
        .size           $__internal_1_$__cuda_sm10x_tcgen05_guardrail_trap_phase_invalid_during_alloc,($__internal_2_$__cuda_sm10x_tcgen05_guardrail_trap_unallocated_columns_being_dealloced - $__internal_1_$__cuda_sm10x_tcgen05_guardrail_trap_phase_invalid_during_alloc)
$__internal_1_$__cuda_sm10x_tcgen05_guardrail_trap_phase_invalid_during_alloc:
[----:B------:R-:W-:Y:S05]  /*9760*/  BPT.TRAP 0x1 ;  /* 0x000000040000795c */ /* 0x000fea0000300000 */
[----:B------:R-:W-:-:S04]  /*9770*/  MOV R3, 0x0 ;  /* 0x0000000000037802 */ /* 0x000fc80000000f00 */
[----:B------:R-:W-:Y:S05]  /*9780*/  RET.REL.NODEC R2 `(_ZN7cutlass13device_kernelINS_4gemm6kernel13GemmUniversalIN4cute5tupleIJiiiiEEENS1_10collective13CollectiveMmaINS1_35MainloopSm100TmaUmmaWarpSpecializedILi17ELi2ELi4ENS5_IJNS4_1CILi1EEESB_SB_EEEEENS5_IJNSA_ILi64EEENSA_ILi128EEENSA_ILi32EEEEEENS_6half_tENS5_IJlSB_lEEESI_SJ_NS4_8TiledMMAINS4_8MMA_AtomIJNS4_20SM100_MMA_F16BF16_SSISI_SI_fLi64ELi128ELNS4_4UMMA5MajorE0ELSO_0ELNSN_7ScaleInE0ELSP_0EEEEEENS4_6LayoutISC_NS5_IJNSA_ILi0EEEST_ST_EEEEENS5_IJNS4_10UnderscoreESW_SW_EEEEENS4_13SM90_TMA_LOADENS4_14ComposedLayoutINS4_7SwizzleILi2ELi4ELi3EEENS4_18smem_ptr_flag_bitsILi16EEENSS_INS5_IJNSA_ILi8EEESG_EEENS5_IJSG_SB_EEEEEEEvNS4_8identityESZ_S19_vS1A_EENS_8epilogue10collective18CollectiveEpilogueINS1C_23Sm100TmaWarpSpecializedILi4ELi2ELi16ELb1ELb0EEEJSH_NS5_IJNSS_ISE_SB_EENSS_ISG_SB_EEEEESI_SJ_SI_SJ_NS1C_6fusion15FusionCallbacksIS1G_NS1K_17LinearCombinationISI_fSI_fLNS_15FloatRoundStyleE2EEESH_S1J_JEEENS4_5SM1004TMEM4LOAD26SM100_TMEM_LOAD_16dp256b4xESZ_S19_NS4_17SM75_U32x4_LDSM_NENS4_14SM90_TMA_STOREES19_NS4_17SM90_U32x4_STSM_NENS4_39AutoVectorizingCopyWithAssumedAlignmentILi128EEEEEEvvEEEEvNT_6ParamsE) ;  /* 0xffffff68021c7950 */ /* 0x000fea0003c3ffff */
        .weak           $__internal_2_$__cuda_sm10x_tcgen05_guardrail_trap_unallocated_columns_being_dealloced
        .type           $__internal_2_$__cuda_sm10x_tcgen05_guardrail_trap_unallocated_columns_being_dealloced,@function
        .size           $__internal_2_$__cuda_sm10x_tcgen05_guardrail_trap_unallocated_columns_being_dealloced,(.L_x_216 - $__internal_2_$__cuda_sm10x_tcgen05_guardrail_trap_unallocated_columns_being_dealloced)
$__internal_2_$__cuda_sm10x_tcgen05_guardrail_trap_unallocated_columns_being_dealloced:
[----:B------:R-:W-:Y:S05]  /*9790*/  BPT.TRAP 0x1 ;  /* 0x000000040000795c */ /* 0x000fea0000300000 */
[----:B------:R-:W-:-:S04]  /*97a0*/  HFMA2 R3, -RZ, RZ, 0, 0 ;  /* 0x00000000ff037431 */ /* 0x000fc800000001ff */
[----:B------:R-:W-:Y:S05]  /*97b0*/  RET.REL.NODEC R2 `(_ZN7cutlass13device_kernelINS_4gemm6kernel13GemmUniversalIN4cute5tupleIJiiiiEEENS1_10collective13CollectiveMmaINS1_35MainloopSm100TmaUmmaWarpSpecializedILi17ELi2ELi4ENS5_IJNS4_1CILi1EEESB_SB_EEEEENS5_IJNSA_ILi64EEENSA_ILi128EEENSA_ILi32EEEEEENS_6half_tENS5_IJlSB_lEEESI_SJ_NS4_8TiledMMAINS4_8MMA_AtomIJNS4_20SM100_MMA_F16BF16_SSISI_SI_fLi64ELi128ELNS4_4UMMA5MajorE0ELSO_0ELNSN_7ScaleInE0ELSP_0EEEEEENS4_6LayoutISC_NS5_IJNSA_ILi0EEEST_ST_EEEEENS5_IJNS4_10UnderscoreESW_SW_EEEEENS4_13SM90_TMA_LOADENS4_14ComposedLayoutINS4_7SwizzleILi2ELi4ELi3EEENS4_18smem_ptr_flag_bitsILi16EEENSS_INS5_IJNSA_ILi8EEESG_EEENS5_IJSG_SB_EEEEEEEvNS4_8identityESZ_S19_vS1A_EENS_8epilogue10collective18CollectiveEpilogueINS1C_23Sm100TmaWarpSpecializedILi4ELi2ELi16ELb1ELb0EEEJSH_NS5_IJNSS_ISE_SB_EENSS_ISG_SB_EEEEESI_SJ_SI_SJ_NS1C_6fusion15FusionCallbacksIS1G_NS1K_17LinearCombinationISI_fSI_fLNS_15FloatRoundStyleE2EEESH_S1J_JEEENS4_5SM1004TMEM4LOAD26SM100_TMEM_LOAD_16dp256b4xESZ_S19_NS4_17SM75_U32x4_LDSM_NENS4_14SM90_TMA_STOREES19_NS4_17SM90_U32x4_STSM_NENS4_39AutoVectorizingCopyWithAssumedAlignmentILi128EEEEEEvvEEEEvNT_6ParamsE) ;  /* 0xffffff6802107950 */ /* 0x000fea0003c3ffff */
.L_x_215:
[----:B------:R-:W-:-:S00]  /*97c0*/  BRA `(.L_x_215) ;  /* 0xfffffffc00fc7947 */ /* 0x000fc0000383ffff */
[----:B------:R-:W-:-:S00]  /*97d0*/  NOP ;  /* 0x0000000000007918 */ /* 0x000fc00000000000 */
        /* <DEDUP_REMOVED lines=10> */
.L_x_216:


//--------------------- .nv.global.init           --------------------------
	.section	.nv.global.init,"aw",@progbits
.nv.global.init:
	.type		$str$27,@object
	.size		$str$27,($str$28 - $str$27)
$str$27:
        /*0000*/ 	.byte	0x28, 0x61, 0x64, 0x64, 0x72, 0x65, 0x73, 0x73, 0x20, 0x26, 0x20, 0x6d, 0x61, 0x73, 0x6b, 0x29
        /*0010*/ 	.byte	0x20, 0x3d, 0x3d, 0x20, 0x30, 0x00
	.type		$str$28,@object
	.size		$str$28,($str$26 - $str$28)
$str$28:
        /*0016*/ 	.byte	0x2f, 0x74, 0x6d, 0x70, 0x2f, 0x63, 0x75, 0x74, 0x6c, 0x61, 0x73, 0x73, 0x5f, 0x73, 0x77, 0x65
        /*0026*/ 	.byte	0x65, 0x70, 0x5f, 0x73, 0x72, 0x63, 0x2f, 0x69, 0x6e, 0x63, 0x6c, 0x75, 0x64, 0x65, 0x2f, 0x63
        /*0036*/ 	.byte	0x75, 0x74, 0x65, 0x2f, 0x70, 0x6f, 0x69, 0x6e, 0x74, 0x65, 0x72, 0x5f, 0x66, 0x6c, 0x61, 0x67
        /*0046*/ 	.byte	0x67, 0x65, 0x64, 0x2e, 0x68, 0x70, 0x70, 0x00
	.type		$str$26,@object
	.size		$str$26,($str$25 - $str$26)
$str$26:
        /*004e*/ 	.byte	0x2f, 0x74, 0x6d, 0x70, 0x2f, 0x63, 0x75, 0x74, 0x6c, 0x61, 0x73, 0x73, 0x5f, 0x73, 0x77, 0x65
        /*005e*/ 	.byte	0x65, 0x70, 0x5f, 0x73, 0x72, 0x63, 0x2f, 0x69, 0x6e, 0x63, 0x6c, 0x75, 0x64, 0x65, 0x2f, 0x63
        /*006e*/ 	.byte	0x75, 0x74, 0x65, 0x2f, 0x61, 0x74, 0x6f, 0x6d, 0x2f, 0x63, 0x6f, 0x70, 0x79, 0x5f, 0x74, 0x72
        /*007e*/ 	.byte	0x61, 0x69, 0x74, 0x73, 0x5f, 0x73, 0x6d, 0x31, 0x30, 0x30, 0x2e, 0x68, 0x70, 0x70, 0x00
	.type		$str$25,@object
	.size		$str$25,(__unnamed_1 - $str$25)
$str$25:
        /*008d*/ 	.byte	0x28, 0x28, 0x75, 0x69, 0x6e, 0x74, 0x33, 0x32, 0x5f, 0x74, 0x28, 0x74, 0x68, 0x72, 0x65, 0x61
        /*009d*/ 	.byte	0x64, 0x49, 0x64, 0x78, 0x2e, 0x78, 0x29, 0x20, 0x2f, 0x20, 0x33, 0x32, 0x29, 0x20, 0x25, 0x20
        /*00ad*/ 	.byte	0x34, 0x29, 0x20, 0x3d, 0x3d, 0x20, 0x28, 0x28, 0x28, 0x74, 0x6d, 0x65, 0x6d, 0x5f, 0x61, 0x64
        /*00bd*/ 	.byte	0x64, 0x72, 0x20, 0x3e, 0x3e, 0x20, 0x31, 0x36, 0x29, 0x20, 0x2f, 0x20, 0x33, 0x32, 0x29, 0x20
        /*00cd*/ 	.byte	0x25, 0x20, 0x34, 0x29, 0x00
	.type		__unnamed_1,@object
	.size		__unnamed_1,(__unnamed_2 - __unnamed_1)
__unnamed_1:
        /*00d2*/ 	.byte	0x61, 0x75, 0x74, 0x6f, 0x20, 0x63, 0x75, 0x74, 0x65, 0x3a, 0x3a, 0x61, 0x73, 0x5f, 0x70, 0x6f
        /* <DEDUP_REMOVED lines=24> */
        /*0262*/ 	.byte	0x3e, 0x3e, 0x3e, 0x5d, 0x00
	.type		__unnamed_2,@object
	.size		__unnamed_2,(.L_2 - __unnamed_2)
__unnamed_2:
        /* <DEDUP_REMOVED lines=46> */
.L_2:


//--------------------- .nv.shared._ZN7cutlass13device_kernelINS_4gemm6kernel13GemmUniversalIN4cute5tupleIJiiiiEEENS1_10collective13CollectiveMmaINS1_35MainloopSm100TmaUmmaWarpSpecializedILi17ELi2ELi4ENS5_IJNS4_1CILi1EEESB_SB_EEEEENS5_IJNSA_ILi64EEENSA_ILi128EEENSA_ILi32EEEEEENS_6half_tENS5_IJlSB_lEEESI_SJ_NS4_8TiledMMAINS4_8MMA_AtomIJNS4_20SM100_MMA_F16BF16_SSISI_SI_fLi64ELi128ELNS4_4UMMA5MajorE0ELSO_0ELNSN_7ScaleInE0ELSP_0EEEEEENS4_6LayoutISC_NS5_IJNSA_ILi0EEEST_ST_EEEEENS5_IJNS4_10UnderscoreESW_SW_EEEEENS4_13SM90_TMA_LOADENS4_14ComposedLayoutINS4_7SwizzleILi2ELi4ELi3EEENS4_18smem_ptr_flag_bitsILi16EEENSS_INS5_IJNSA_ILi8EEESG_EEENS5_IJSG_SB_EEEEEEEvNS4_8identityESZ_S19_vS1A_EENS_8epilogue10collective18CollectiveEpilogueINS1C_23Sm100TmaWarpSpecializedILi4ELi2ELi16ELb1ELb0EEEJSH_NS5_IJNSS_ISE_SB_EENSS_ISG_SB_EEEEESI_SJ_SI_SJ_NS1C_6fusion15FusionCallbacksIS1G_NS1K_17LinearCombinationISI_fSI_fLNS_15FloatRoundStyleE2EEESH_S1J_JEEENS4_5SM1004TMEM4LOAD26SM100_TMEM_LOAD_16dp256b4xESZ_S19_NS4_17SM75_U32x4_LDSM_NENS4_14SM90_TMA_STOREES19_NS4_17SM90_U32x4_STSM_NENS4_39AutoVectorizingCopyWithAssumedAlignmentILi128EEEEEEvvEEEEvNT_6ParamsE --------------------------
	.section	.nv.shared._ZN7cutlass13device_kernelINS_4gemm6kernel13GemmUniversalIN4cute5tupleIJiiiiEEENS1_10collective13CollectiveMmaINS1_35MainloopSm100TmaUmmaWarpSpecializedILi17ELi2ELi4ENS5_IJNS4_1CILi1EEESB_SB_EEEEENS5_IJNSA_ILi64EEENSA_ILi128EEENSA_ILi32EEEEEENS_6half_tENS5_IJlSB_lEEESI_SJ_NS4_8TiledMMAINS4_8MMA_AtomIJNS4_20SM100_MMA_F16BF16_SSISI_SI_fLi64ELi128ELNS4_4UMMA5MajorE0ELSO_0ELNSN_7ScaleInE0ELSP_0EEEEEENS4_6LayoutISC_NS5_IJNSA_ILi0EEEST_ST_EEEEENS5_IJNS4_10UnderscoreESW_SW_EEEEENS4_13SM90_TMA_LOADENS4_14ComposedLayoutINS4_7SwizzleILi2ELi4ELi3EEENS4_18smem_ptr_flag_bitsILi16EEENSS_INS5_IJNSA_ILi8EEESG_EEENS5_IJSG_SB_EEEEEEEvNS4_8identityESZ_S19_vS1A_EENS_8epilogue10collective18CollectiveEpilogueINS1C_23Sm100TmaWarpSpecializedILi4ELi2ELi16ELb1ELb0EEEJSH_NS5_IJNSS_ISE_SB_EENSS_ISG_SB_EEEEESI_SJ_SI_SJ_NS1C_6fusion15FusionCallbacksIS1G_NS1K_17LinearCombinationISI_fSI_fLNS_15FloatRoundStyleE2EEESH_S1J_JEEENS4_5SM1004TMEM4LOAD26SM100_TMEM_LOAD_16dp256b4xESZ_S19_NS4_17SM75_U32x4_LDSM_NENS4_14SM90_TMA_STOREES19_NS4_17SM90_U32x4_STSM_NENS4_39AutoVectorizingCopyWithAssumedAlignmentILi128EEEEEEvvEEEEvNT_6ParamsE,"aw",@nobits
	.sectionflags	@""
	.align	16
	.zero		1024


//--------------------- .nv.shared.reserved.0     --------------------------
	.section	.nv.shared.reserved.0,"aw",@nobits
	.weak		__nv_reservedSMEM_offset_0_alias
	.size		__nv_reservedSMEM_offset_0_alias, 0, 64
	.other		__nv_reservedSMEM_offset_0_alias,@"STO_CUDA_RESERVED_SHARED STV_DEFAULT"
__nv_reservedSMEM_offset_0_alias:
	.zero		0
.nv.shared.reserved.0:
	.zero		64
	.weak		__nv_reservedSMEM_tcgen05_partition
	.type		__nv_reservedSMEM_tcgen05_partition,@object
	.size		__nv_reservedSMEM_tcgen05_partition,(.L_0 - __nv_reservedSMEM_tcgen05_partition)
__nv_reservedSMEM_tcgen05_partition:
	.zero		32
.L_0:


//--------------------- .nv.global                --------------------------
	.section	.nv.global,"aw",@nobits
.nv.global:
	.type		_ZN40_INTERNAL_0efd642d_4_k_cu_2f07ff51_209524cute1_E,@object
	.size		_ZN40_INTERNAL_0efd642d_4_k_cu_2f07ff51_209524cute1_E,(_ZN40_INTERNAL_0efd642d_4_k_cu_2f07ff51_209524cuda3std3__45__cpo6cbeginE - _ZN40_INTERNAL_0efd642d_4_k_cu_2f07ff51_209524cute1_E)
_ZN40_INTERNAL_0efd642d_4_k_cu_2f07ff51_209524cute1_E:
	.zero		1
	.type		_ZN40_INTERNAL_0efd642d_4_k_cu_2f07ff51_209524cuda3std3__45__cpo6cbeginE,@object
	.size		_ZN40_INTERNAL_0efd642d_4_k_cu_2f07ff51_209524cuda3std3__45__cpo6cbeginE,(_ZN40_INTERNAL_0efd642d_4_k_cu_2f07ff51_209524cuda3std3__48in_placeE - _ZN40_INTERNAL_0efd642d_4_k_cu_2f07ff51_209524cuda3std3__45__cpo6cbeginE)
_ZN40_INTERNAL_0efd642d_4_k_cu_2f07ff51_209524cuda3std3__45__cpo6cbeginE:
	.zero		1
	.type		_ZN40_INTERNAL_0efd642d_4_k_cu_2f07ff51_209524cuda3std3__48in_placeE,@object
	.size		_ZN40_INTERNAL_0efd642d_4_k_cu_2f07ff51_209524cuda3std3__48in_placeE,(_ZN40_INTERNAL_0efd642d_4_k_cu_2f07ff51_209524cuda3std6ranges3__45__cpo9iter_moveE - _ZN40_INTERNAL_0efd642d_4_k_cu_2f07ff51_209524cuda3std3__48in_placeE)
_ZN40_INTERNAL_0efd642d_4_k_cu_2f07ff51_209524cuda3std3__48in_placeE:
	.zero		1
	.type		_ZN40_INTERNAL_0efd642d_4_k_cu_2f07ff51_209524cuda3std6ranges3__45__cpo9iter_moveE,@object
	.size		_ZN40_INTERNAL_0efd642d_4_k_cu_2f07ff51_209524cuda3std6ranges3__45__cpo9iter_moveE,(_ZN40_INTERNAL_0efd642d_4_k_cu_2f07ff51_209524cuda3std3__45__cpo5beginE - _ZN40_INTERNAL_0efd642d_4_k_cu_2f07ff51_209524cuda3std6ranges3__45__cpo9iter_moveE)
_ZN40_INTERNAL_0efd642d_4_k_cu_2f07ff51_209524cuda3std6ranges3__45__cpo9iter_moveE:
	.zero		1
	.type		_ZN40_INTERNAL_0efd642d_4_k_cu_2f07ff51_209524cuda3std3__45__cpo5beginE,@object
	.size		_ZN40_INTERNAL_0efd642d_4_k_cu_2f07ff51_209524cuda3std3__45__cpo5beginE,(_ZN40_INTERNAL_0efd642d_4_k_cu_2f07ff51_209524cuda3std3__442_GLOBAL__N__0efd642d_4_k_cu_2f07ff51_209526ignoreE - _ZN40_INTERNAL_0efd642d_4_k_cu_2f07ff51_209524cuda3std3__45__cpo5beginE)
_ZN40_INTERNAL_0efd642d_4_k_cu_2f07ff51_209524cuda3std3__45__cpo5beginE:
	.zero		1
	.type		_ZN40_INTERNAL_0efd642d_4_k_cu_2f07ff51_209524cuda3std3__442_GLOBAL__N__0efd642d_4_k_cu_2f07ff51_209526ignoreE,@object
	.size		_ZN40_INTERNAL_0efd642d_4_k_cu_2f07ff51_209524cuda3std3__442_GLOBAL__N__0efd642d_4_k_cu_2f07ff51_209526ignoreE,(_ZN40_INTERNAL_0efd642d_4_k_cu_2f07ff51_209524cute7productE - _ZN40_INTERNAL_0efd642d_4_k_cu_2f07ff51_209524cuda3std3__442_GLOBAL__N__0efd642d_4_k_cu_2f07ff51_209526ignoreE)
_ZN40_INTERNAL_0efd642d_4_k_cu_2f07ff51_209524cuda3std3__442_GLOBAL__N__0efd642d_4_k_cu_2f07ff51_209526ignoreE:
	.zero		1
	.type		_ZN40_INTERNAL_0efd642d_4_k_cu_2f07ff51_209524cute7productE,@object
	.size		_ZN40_INTERNAL_0efd642d_4_k_cu_2f07ff51_209524cute7productE,(_ZN40_INTERNAL_0efd642d_4_k_cu_2f07ff51_209524cuda3std3__45__cpo3endE - _ZN40_INTERNAL_0efd642d_4_k_cu_2f07ff51_209524cute7productE)
_ZN40_INTERNAL_0efd642d_4_k_cu_2f07ff51_209524cute7productE:
	.zero		1
	.type		_ZN40_INTERNAL_0efd642d_4_k_cu_2f07ff51_209524cuda3std3__45__cpo3endE,@object
	.size		_ZN40_INTERNAL_0efd642d_4_k_cu_2f07ff51_209524cuda3std3__45__cpo3endE,(_ZN40_INTERNAL_0efd642d_4_k_cu_2f07ff51_209524cuda3std3__419piecewise_constructE - _ZN40_INTERNAL_0efd642d_4_k_cu_2f07ff51_209524cuda3std3__45__cpo3endE)
_ZN40_INTERNAL_0efd642d_4_k_cu_2f07ff51_209524cuda3std3__45__cpo3endE:
	.zero		1
	.type		_ZN40_INTERNAL_0efd642d_4_k_cu_2f07ff51_209524cuda3std3__419piecewise_constructE,@object
	.size		_ZN40_INTERNAL_0efd642d_4_k_cu_2f07ff51_209524cuda3std3__419piecewise_constructE,(_ZN40_INTERNAL_0efd642d_4_k_cu_2f07ff51_209524cuda3std3__45__cpo4cendE - _ZN40_INTERNAL_0efd642d_4_k_cu_2f07ff51_209524cuda3std3__419piecewise_constructE)
_ZN40_INTERNAL_0efd642d_4_k_cu_2f07ff51_209524cuda3std3__419piecewise_constructE:
	.zero		1
	.type		_ZN40_INTERNAL_0efd642d_4_k_cu_2f07ff51_209524cuda3std3__45__cpo4cendE,@object
	.size		_ZN40_INTERNAL_0efd642d_4_k_cu_2f07ff51_209524cuda3std3__45__cpo4cendE,(_ZN40_INTERNAL_0efd642d_4_k_cu_2f07ff51_209524cuda3std6ranges3__45__cpo4swapE - _ZN40_INTERNAL_0efd642d_4_k_cu_2f07ff51_209524cuda3std3__45__cpo4cendE)
_ZN40_INTERNAL_0efd642d_4_k_cu_2f07ff51_209524cuda3std3__45__cpo4cendE:
	.zero		1
	.type		_ZN40_INTERNAL_0efd642d_4_k_cu_2f07ff51_209524cuda3std6ranges3__45__cpo4swapE,@object
	.size		_ZN40_INTERNAL_0efd642d_4_k_cu_2f07ff51_209524cuda3std6ranges3__45__cpo4swapE,(.L_10 - _ZN40_INTERNAL_0efd642d_4_k_cu_2f07ff51_209524cuda3std6ranges3__45__cpo4swapE)
_ZN40_INTERNAL_0efd642d_4_k_cu_2f07ff51_209524cuda3std6ranges3__45__cpo4swapE:
	.zero		1
.L_10:


//--------------------- .nv.constant0._ZN7cutlass13device_kernelINS_4gemm6kernel13GemmUniversalIN4cute5tupleIJiiiiEEENS1_10collective13CollectiveMmaINS1_35MainloopSm100TmaUmmaWarpSpecializedILi17ELi2ELi4ENS5_IJNS4_1CILi1EEESB_SB_EEEEENS5_IJNSA_ILi64EEENSA_ILi128EEENSA_ILi32EEEEEENS_6half_tENS5_IJlSB_lEEESI_SJ_NS4_8TiledMMAINS4_8MMA_AtomIJNS4_20SM100_MMA_F16BF16_SSISI_SI_fLi64ELi128ELNS4_4UMMA5MajorE0ELSO_0ELNSN_7ScaleInE0ELSP_0EEEEEENS4_6LayoutISC_NS5_IJNSA_ILi0EEEST_ST_EEEEENS5_IJNS4_10UnderscoreESW_SW_EEEEENS4_13SM90_TMA_LOADENS4_14ComposedLayoutINS4_7SwizzleILi2ELi4ELi3EEENS4_18smem_ptr_flag_bitsILi16EEENSS_INS5_IJNSA_ILi8EEESG_EEENS5_IJSG_SB_EEEEEEEvNS4_8identityESZ_S19_vS1A_EENS_8epilogue10collective18CollectiveEpilogueINS1C_23Sm100TmaWarpSpecializedILi4ELi2ELi16ELb1ELb0EEEJSH_NS5_IJNSS_ISE_SB_EENSS_ISG_SB_EEEEESI_SJ_SI_SJ_NS1C_6fusion15FusionCallbacksIS1G_NS1K_17LinearCombinationISI_fSI_fLNS_15FloatRoundStyleE2EEESH_S1J_JEEENS4_5SM1004TMEM4LOAD26SM100_TMEM_LOAD_16dp256b4xESZ_S19_NS4_17SM75_U32x4_LDSM_NENS4_14SM90_TMA_STOREES19_NS4_17SM90_U32x4_STSM_NENS4_39AutoVectorizingCopyWithAssumedAlignmentILi128EEEEEEvvEEEEvNT_6ParamsE --------------------------
	.section	.nv.constant0._ZN7cutlass13device_kernelINS_4gemm6kernel13GemmUniversalIN4cute5tupleIJiiiiEEENS1_10collective13CollectiveMmaINS1_35MainloopSm100TmaUmmaWarpSpecializedILi17ELi2ELi4ENS5_IJNS4_1CILi1EEESB_SB_EEEEENS5_IJNSA_ILi64EEENSA_ILi128EEENSA_ILi32EEEEEENS_6half_tENS5_IJlSB_lEEESI_SJ_NS4_8TiledMMAINS4_8MMA_AtomIJNS4_20SM100_MMA_F16BF16_SSISI_SI_fLi64ELi128ELNS4_4UMMA5MajorE0ELSO_0ELNSN_7ScaleInE0ELSP_0EEEEEENS4_6LayoutISC_NS5_IJNSA_ILi0EEEST_ST_EEEEENS5_IJNS4_10UnderscoreESW_SW_EEEEENS4_13SM90_TMA_LOADENS4_14ComposedLayoutINS4_7SwizzleILi2ELi4ELi3EEENS4_18smem_ptr_flag_bitsILi16EEENSS_INS5_IJNSA_ILi8EEESG_EEENS5_IJSG_SB_EEEEEEEvNS4_8identityESZ_S19_vS1A_EENS_8epilogue10collective18CollectiveEpilogueINS1C_23Sm100TmaWarpSpecializedILi4ELi2ELi16ELb1ELb0EEEJSH_NS5_IJNSS_ISE_SB_EENSS_ISG_SB_EEEEESI_SJ_SI_SJ_NS1C_6fusion15FusionCallbacksIS1G_NS1K_17LinearCombinationISI_fSI_fLNS_15FloatRoundStyleE2EEESH_S1J_JEEENS4_5SM1004TMEM4LOAD26SM100_TMEM_LOAD_16dp256b4xESZ_S19_NS4_17SM75_U32x4_LDSM_NENS4_14SM90_TMA_STOREES19_NS4_17SM90_U32x4_STSM_NENS4_39AutoVectorizingCopyWithAssumedAlignmentILi128EEEEEEvvEEEEvNT_6ParamsE,"a",@progbits
	.sectionflags	@""
	.align	4
.nv.constant0._ZN7cutlass13device_kernelINS_4gemm6kernel13GemmUniversalIN4cute5tupleIJiiiiEEENS1_10collective13CollectiveMmaINS1_35MainloopSm100TmaUmmaWarpSpecializedILi17ELi2ELi4ENS5_IJNS4_1CILi1EEESB_SB_EEEEENS5_IJNSA_ILi64EEENSA_ILi128EEENSA_ILi32EEEEEENS_6half_tENS5_IJlSB_lEEESI_SJ_NS4_8TiledMMAINS4_8MMA_AtomIJNS4_20SM100_MMA_F16BF16_SSISI_SI_fLi64ELi128ELNS4_4UMMA5MajorE0ELSO_0ELNSN_7ScaleInE0ELSP_0EEEEEENS4_6LayoutISC_NS5_IJNSA_ILi0EEEST_ST_EEEEENS5_IJNS4_10UnderscoreESW_SW_EEEEENS4_13SM90_TMA_LOADENS4_14ComposedLayoutINS4_7SwizzleILi2ELi4ELi3EEENS4_18smem_ptr_flag_bitsILi16EEENSS_INS5_IJNSA_ILi8EEESG_EEENS5_IJSG_SB_EEEEEEEvNS4_8identityESZ_S19_vS1A_EENS_8epilogue10collective18CollectiveEpilogueINS1C_23Sm100TmaWarpSpecializedILi4ELi2ELi16ELb1ELb0EEEJSH_NS5_IJNSS_ISE_SB_EENSS_ISG_SB_EEEEESI_SJ_SI_SJ_NS1C_6fusion15FusionCallbacksIS1G_NS1K_17LinearCombinationISI_fSI_fLNS_15FloatRoundStyleE2EEESH_S1J_JEEENS4_5SM1004TMEM4LOAD26SM100_TMEM_LOAD_16dp256b4xESZ_S19_NS4_17SM75_U32x4_LDSM_NENS4_14SM90_TMA_STOREES19_NS4_17SM90_U32x4_STSM_NENS4_39AutoVectorizingCopyWithAssumedAlignmentILi128EEEEEEvvEEEEvNT_6ParamsE:
	.zero		2944


//--------------------- SYMBOLS --------------------------

	.type		.nv.reservedSmem.offset0,@object
	.size		.nv.reservedSmem.offset0,0x4
	.type		.nv.reservedSmem.cap,@object
	.size		.nv.reservedSmem.cap,0x4
	.type		__assertfail,@function
